//
// Generated by NVIDIA NVVM Compiler
//
// Compiler Build ID: CL-36424714
// Cuda compilation tools, release 13.0, V13.0.88
// Based on NVVM 20.0.0
//

.version 9.0
.target sm_100
.address_size 64

	// .globl	_Z22oddpowerweylsub_kernelPyy

.visible .entry _Z22oddpowerweylsub_kernelPyy(
	.param .u64 .ptr .align 1 _Z22oddpowerweylsub_kernelPyy_param_0,
	.param .u64 _Z22oddpowerweylsub_kernelPyy_param_1
)
{
	.reg .pred 	%p<2>;
	.reg .b32 	%r<7>;
	.reg .b64 	%rd<8>;

	ld.param.u64 	%rd2, [_Z22oddpowerweylsub_kernelPyy_param_0];
	ld.param.u64 	%rd3, [_Z22oddpowerweylsub_kernelPyy_param_1];
	mov.u32 	%r1, %ctaid.x;
	mov.u32 	%r2, %ntid.x;
	mov.u32 	%r3, %tid.x;
	mad.lo.s32 	%r4, %r1, %r2, %r3;
	cvt.s64.s32 	%rd1, %r4;
	setp.le.u64 	%p1, %rd3, %rd1;
	@%p1 bra 	$L__BB0_2;
	cvt.u32.u64 	%r5, %rd1;
	cvta.to.global.u64 	%rd4, %rd2;
	or.b32  	%r6, %r5, 1;
	cvt.s64.s32 	%rd5, %r6;
	shl.b64 	%rd6, %rd1, 3;
	add.s64 	%rd7, %rd4, %rd6;
	st.global.u64 	[%rd7], %rd5;
$L__BB0_2:
	ret;

}
	// .globl	_Z23oddpowerweylsub_kernel2Pyy
.visible .entry _Z23oddpowerweylsub_kernel2Pyy(
	.param .u64 .ptr .align 1 _Z23oddpowerweylsub_kernel2Pyy_param_0,
	.param .u64 _Z23oddpowerweylsub_kernel2Pyy_param_1
)
{
	.reg .pred 	%p<2>;
	.reg .b32 	%r<7>;
	.reg .b64 	%rd<8>;

	ld.param.u64 	%rd2, [_Z23oddpowerweylsub_kernel2Pyy_param_0];
	ld.param.u64 	%rd3, [_Z23oddpowerweylsub_kernel2Pyy_param_1];
	mov.u32 	%r1, %ctaid.x;
	mov.u32 	%r2, %ntid.x;
	mov.u32 	%r3, %tid.x;
	mad.lo.s32 	%r4, %r1, %r2, %r3;
	cvt.s64.s32 	%rd1, %r4;
	setp.le.u64 	%p1, %rd3, %rd1;
	@%p1 bra 	$L__BB1_2;
	cvt.u32.u64 	%r5, %rd1;
	cvta.to.global.u64 	%rd4, %rd2;
	or.b32  	%r6, %r5, 1;
	cvt.s64.s32 	%rd5, %r6;
	shl.b64 	%rd6, %rd1, 3;
	add.s64 	%rd7, %rd4, %rd6;
	st.global.u64 	[%rd7], %rd5;
$L__BB1_2:
	ret;

}
	// .globl	_Z23oddpowerweylsub_kernel3Pyy
.visible .entry _Z23oddpowerweylsub_kernel3Pyy(
	.param .u64 .ptr .align 1 _Z23oddpowerweylsub_kernel3Pyy_param_0,
	.param .u64 _Z23oddpowerweylsub_kernel3Pyy_param_1
)
{
	.reg .pred 	%p<2>;
	.reg .b32 	%r<7>;
	.reg .b64 	%rd<8>;

	ld.param.u64 	%rd2, [_Z23oddpowerweylsub_kernel3Pyy_param_0];
	ld.param.u64 	%rd3, [_Z23oddpowerweylsub_kernel3Pyy_param_1];
	mov.u32 	%r1, %ctaid.x;
	mov.u32 	%r2, %ntid.x;
	mov.u32 	%r3, %tid.x;
	mad.lo.s32 	%r4, %r1, %r2, %r3;
	cvt.s64.s32 	%rd1, %r4;
	setp.le.u64 	%p1, %rd3, %rd1;
	@%p1 bra 	$L__BB2_2;
	cvt.u32.u64 	%r5, %rd1;
	cvta.to.global.u64 	%rd4, %rd2;
	or.b32  	%r6, %r5, 1;
	cvt.s64.s32 	%rd5, %r6;
	shl.b64 	%rd6, %rd1, 3;
	add.s64 	%rd7, %rd4, %rd6;
	st.global.u64 	[%rd7], %rd5;
$L__BB2_2:
	ret;

}
	// .globl	_Z23oddpowerweylsub_kernel4Pyy
.visible .entry _Z23oddpowerweylsub_kernel4Pyy(
	.param .u64 .ptr .align 1 _Z23oddpowerweylsub_kernel4Pyy_param_0,
	.param .u64 _Z23oddpowerweylsub_kernel4Pyy_param_1
)
{
	.reg .pred 	%p<2>;
	.reg .b32 	%r<7>;
	.reg .b64 	%rd<8>;

	ld.param.u64 	%rd2, [_Z23oddpowerweylsub_kernel4Pyy_param_0];
	ld.param.u64 	%rd3, [_Z23oddpowerweylsub_kernel4Pyy_param_1];
	mov.u32 	%r1, %ctaid.x;
	mov.u32 	%r2, %ntid.x;
	mov.u32 	%r3, %tid.x;
	mad.lo.s32 	%r4, %r1, %r2, %r3;
	cvt.s64.s32 	%rd1, %r4;
	setp.le.u64 	%p1, %rd3, %rd1;
	@%p1 bra 	$L__BB3_2;
	cvt.u32.u64 	%r5, %rd1;
	cvta.to.global.u64 	%rd4, %rd2;
	or.b32  	%r6, %r5, 1;
	cvt.s64.s32 	%rd5, %r6;
	shl.b64 	%rd6, %rd1, 3;
	add.s64 	%rd7, %rd4, %rd6;
	st.global.u64 	[%rd7], %rd5;
$L__BB3_2:
	ret;

}
	// .globl	_Z23oddpowerweylsub_kernel5Pyy
.visible .entry _Z23oddpowerweylsub_kernel5Pyy(
	.param .u64 .ptr .align 1 _Z23oddpowerweylsub_kernel5Pyy_param_0,
	.param .u64 _Z23oddpowerweylsub_kernel5Pyy_param_1
)
{
	.reg .pred 	%p<2>;
	.reg .b32 	%r<7>;
	.reg .b64 	%rd<8>;

	ld.param.u64 	%rd2, [_Z23oddpowerweylsub_kernel5Pyy_param_0];
	ld.param.u64 	%rd3, [_Z23oddpowerweylsub_kernel5Pyy_param_1];
	mov.u32 	%r1, %ctaid.x;
	mov.u32 	%r2, %ntid.x;
	mov.u32 	%r3, %tid.x;
	mad.lo.s32 	%r4, %r1, %r2, %r3;
	cvt.s64.s32 	%rd1, %r4;
	setp.le.u64 	%p1, %rd3, %rd1;
	@%p1 bra 	$L__BB4_2;
	cvt.u32.u64 	%r5, %rd1;
	cvta.to.global.u64 	%rd4, %rd2;
	or.b32  	%r6, %r5, 1;
	cvt.s64.s32 	%rd5, %r6;
	shl.b64 	%rd6, %rd1, 3;
	add.s64 	%rd7, %rd4, %rd6;
	st.global.u64 	[%rd7], %rd5;
$L__BB4_2:
	ret;

}
	// .globl	_Z23oddpowerweylsub_kernel6Pyy
.visible .entry _Z23oddpowerweylsub_kernel6Pyy(
	.param .u64 .ptr .align 1 _Z23oddpowerweylsub_kernel6Pyy_param_0,
	.param .u64 _Z23oddpowerweylsub_kernel6Pyy_param_1
)
{
	.reg .pred 	%p<2>;
	.reg .b32 	%r<7>;
	.reg .b64 	%rd<8>;

	ld.param.u64 	%rd2, [_Z23oddpowerweylsub_kernel6Pyy_param_0];
	ld.param.u64 	%rd3, [_Z23oddpowerweylsub_kernel6Pyy_param_1];
	mov.u32 	%r1, %ctaid.x;
	mov.u32 	%r2, %ntid.x;
	mov.u32 	%r3, %tid.x;
	mad.lo.s32 	%r4, %r1, %r2, %r3;
	cvt.s64.s32 	%rd1, %r4;
	setp.le.u64 	%p1, %rd3, %rd1;
	@%p1 bra 	$L__BB5_2;
	cvt.u32.u64 	%r5, %rd1;
	cvta.to.global.u64 	%rd4, %rd2;
	or.b32  	%r6, %r5, 1;
	cvt.s64.s32 	%rd5, %r6;
	shl.b64 	%rd6, %rd1, 3;
	add.s64 	%rd7, %rd4, %rd6;
	st.global.u64 	[%rd7], %rd5;
$L__BB5_2:
	ret;

}
	// .globl	_Z23oddpowerweylsub_kernel7Pyy
.visible .entry _Z23oddpowerweylsub_kernel7Pyy(
	.param .u64 .ptr .align 1 _Z23oddpowerweylsub_kernel7Pyy_param_0,
	.param .u64 _Z23oddpowerweylsub_kernel7Pyy_param_1
)
{
	.reg .pred 	%p<2>;
	.reg .b32 	%r<7>;
	.reg .b64 	%rd<8>;

	ld.param.u64 	%rd2, [_Z23oddpowerweylsub_kernel7Pyy_param_0];
	ld.param.u64 	%rd3, [_Z23oddpowerweylsub_kernel7Pyy_param_1];
	mov.u32 	%r1, %ctaid.x;
	mov.u32 	%r2, %ntid.x;
	mov.u32 	%r3, %tid.x;
	mad.lo.s32 	%r4, %r1, %r2, %r3;
	cvt.s64.s32 	%rd1, %r4;
	setp.le.u64 	%p1, %rd3, %rd1;
	@%p1 bra 	$L__BB6_2;
	cvt.u32.u64 	%r5, %rd1;
	cvta.to.global.u64 	%rd4, %rd2;
	or.b32  	%r6, %r5, 1;
	cvt.s64.s32 	%rd5, %r6;
	shl.b64 	%rd6, %rd1, 3;
	add.s64 	%rd7, %rd4, %rd6;
	st.global.u64 	[%rd7], %rd5;
$L__BB6_2:
	ret;

}
	// .globl	_Z23oddpowerweylsub_kernel8Pyy
.visible .entry _Z23oddpowerweylsub_kernel8Pyy(
	.param .u64 .ptr .align 1 _Z23oddpowerweylsub_kernel8Pyy_param_0,
	.param .u64 _Z23oddpowerweylsub_kernel8Pyy_param_1
)
{
	.reg .pred 	%p<2>;
	.reg .b32 	%r<7>;
	.reg .b64 	%rd<8>;

	ld.param.u64 	%rd2, [_Z23oddpowerweylsub_kernel8Pyy_param_0];
	ld.param.u64 	%rd3, [_Z23oddpowerweylsub_kernel8Pyy_param_1];
	mov.u32 	%r1, %ctaid.x;
	mov.u32 	%r2, %ntid.x;
	mov.u32 	%r3, %tid.x;
	mad.lo.s32 	%r4, %r1, %r2, %r3;
	cvt.s64.s32 	%rd1, %r4;
	setp.le.u64 	%p1, %rd3, %rd1;
	@%p1 bra 	$L__BB7_2;
	cvt.u32.u64 	%r5, %rd1;
	cvta.to.global.u64 	%rd4, %rd2;
	or.b32  	%r6, %r5, 1;
	cvt.s64.s32 	%rd5, %r6;
	shl.b64 	%rd6, %rd1, 3;
	add.s64 	%rd7, %rd4, %rd6;
	st.global.u64 	[%rd7], %rd5;
$L__BB7_2:
	ret;

}
	// .globl	_Z23oddpowerweylsub_kernel9Pyy
.visible .entry _Z23oddpowerweylsub_kernel9Pyy(
	.param .u64 .ptr .align 1 _Z23oddpowerweylsub_kernel9Pyy_param_0,
	.param .u64 _Z23oddpowerweylsub_kernel9Pyy_param_1
)
{
	.reg .pred 	%p<2>;
	.reg .b32 	%r<7>;
	.reg .b64 	%rd<8>;

	ld.param.u64 	%rd2, [_Z23oddpowerweylsub_kernel9Pyy_param_0];
	ld.param.u64 	%rd3, [_Z23oddpowerweylsub_kernel9Pyy_param_1];
	mov.u32 	%r1, %ctaid.x;
	mov.u32 	%r2, %ntid.x;
	mov.u32 	%r3, %tid.x;
	mad.lo.s32 	%r4, %r1, %r2, %r3;
	cvt.s64.s32 	%rd1, %r4;
	setp.le.u64 	%p1, %rd3, %rd1;
	@%p1 bra 	$L__BB8_2;
	cvt.u32.u64 	%r5, %rd1;
	cvta.to.global.u64 	%rd4, %rd2;
	or.b32  	%r6, %r5, 1;
	cvt.s64.s32 	%rd5, %r6;
	shl.b64 	%rd6, %rd1, 3;
	add.s64 	%rd7, %rd4, %rd6;
	st.global.u64 	[%rd7], %rd5;
$L__BB8_2:
	ret;

}
	// .globl	_Z24oddpowerweylsub_kernel10Pyy
.visible .entry _Z24oddpowerweylsub_kernel10Pyy(
	.param .u64 .ptr .align 1 _Z24oddpowerweylsub_kernel10Pyy_param_0,
	.param .u64 _Z24oddpowerweylsub_kernel10Pyy_param_1
)
{
	.reg .pred 	%p<2>;
	.reg .b32 	%r<7>;
	.reg .b64 	%rd<8>;

	ld.param.u64 	%rd2, [_Z24oddpowerweylsub_kernel10Pyy_param_0];
	ld.param.u64 	%rd3, [_Z24oddpowerweylsub_kernel10Pyy_param_1];
	mov.u32 	%r1, %ctaid.x;
	mov.u32 	%r2, %ntid.x;
	mov.u32 	%r3, %tid.x;
	mad.lo.s32 	%r4, %r1, %r2, %r3;
	cvt.s64.s32 	%rd1, %r4;
	setp.le.u64 	%p1, %rd3, %rd1;
	@%p1 bra 	$L__BB9_2;
	cvt.u32.u64 	%r5, %rd1;
	cvta.to.global.u64 	%rd4, %rd2;
	or.b32  	%r6, %r5, 1;
	cvt.s64.s32 	%rd5, %r6;
	shl.b64 	%rd6, %rd1, 3;
	add.s64 	%rd7, %rd4, %rd6;
	st.global.u64 	[%rd7], %rd5;
$L__BB9_2:
	ret;

}
	// .globl	_Z24oddpowerweylsub_kernel11Pyy
.visible .entry _Z24oddpowerweylsub_kernel11Pyy(
	.param .u64 .ptr .align 1 _Z24oddpowerweylsub_kernel11Pyy_param_0,
	.param .u64 _Z24oddpowerweylsub_kernel11Pyy_param_1
)
{
	.reg .pred 	%p<2>;
	.reg .b32 	%r<7>;
	.reg .b64 	%rd<8>;

	ld.param.u64 	%rd2, [_Z24oddpowerweylsub_kernel11Pyy_param_0];
	ld.param.u64 	%rd3, [_Z24oddpowerweylsub_kernel11Pyy_param_1];
	mov.u32 	%r1, %ctaid.x;
	mov.u32 	%r2, %ntid.x;
	mov.u32 	%r3, %tid.x;
	mad.lo.s32 	%r4, %r1, %r2, %r3;
	cvt.s64.s32 	%rd1, %r4;
	setp.le.u64 	%p1, %rd3, %rd1;
	@%p1 bra 	$L__BB10_2;
	cvt.u32.u64 	%r5, %rd1;
	cvta.to.global.u64 	%rd4, %rd2;
	or.b32  	%r6, %r5, 1;
	cvt.s64.s32 	%rd5, %r6;
	shl.b64 	%rd6, %rd1, 3;
	add.s64 	%rd7, %rd4, %rd6;
	st.global.u64 	[%rd7], %rd5;
$L__BB10_2:
	ret;

}
	// .globl	_Z24oddpowerweylsub_kernel12Pyy
.visible .entry _Z24oddpowerweylsub_kernel12Pyy(
	.param .u64 .ptr .align 1 _Z24oddpowerweylsub_kernel12Pyy_param_0,
	.param .u64 _Z24oddpowerweylsub_kernel12Pyy_param_1
)
{
	.reg .pred 	%p<2>;
	.reg .b32 	%r<7>;
	.reg .b64 	%rd<8>;

	ld.param.u64 	%rd2, [_Z24oddpowerweylsub_kernel12Pyy_param_0];
	ld.param.u64 	%rd3, [_Z24oddpowerweylsub_kernel12Pyy_param_1];
	mov.u32 	%r1, %ctaid.x;
	mov.u32 	%r2, %ntid.x;
	mov.u32 	%r3, %tid.x;
	mad.lo.s32 	%r4, %r1, %r2, %r3;
	cvt.s64.s32 	%rd1, %r4;
	setp.le.u64 	%p1, %rd3, %rd1;
	@%p1 bra 	$L__BB11_2;
	cvt.u32.u64 	%r5, %rd1;
	cvta.to.global.u64 	%rd4, %rd2;
	or.b32  	%r6, %r5, 1;
	cvt.s64.s32 	%rd5, %r6;
	shl.b64 	%rd6, %rd1, 3;
	add.s64 	%rd7, %rd4, %rd6;
	st.global.u64 	[%rd7], %rd5;
$L__BB11_2:
	ret;

}
	// .globl	_Z24oddpowerweylsub_kernel13Pyy
.visible .entry _Z24oddpowerweylsub_kernel13Pyy(
	.param .u64 .ptr .align 1 _Z24oddpowerweylsub_kernel13Pyy_param_0,
	.param .u64 _Z24oddpowerweylsub_kernel13Pyy_param_1
)
{
	.reg .pred 	%p<2>;
	.reg .b32 	%r<7>;
	.reg .b64 	%rd<8>;

	ld.param.u64 	%rd2, [_Z24oddpowerweylsub_kernel13Pyy_param_0];
	ld.param.u64 	%rd3, [_Z24oddpowerweylsub_kernel13Pyy_param_1];
	mov.u32 	%r1, %ctaid.x;
	mov.u32 	%r2, %ntid.x;
	mov.u32 	%r3, %tid.x;
	mad.lo.s32 	%r4, %r1, %r2, %r3;
	cvt.s64.s32 	%rd1, %r4;
	setp.le.u64 	%p1, %rd3, %rd1;
	@%p1 bra 	$L__BB12_2;
	cvt.u32.u64 	%r5, %rd1;
	cvta.to.global.u64 	%rd4, %rd2;
	or.b32  	%r6, %r5, 1;
	cvt.s64.s32 	%rd5, %r6;
	shl.b64 	%rd6, %rd1, 3;
	add.s64 	%rd7, %rd4, %rd6;
	st.global.u64 	[%rd7], %rd5;
$L__BB12_2:
	ret;

}
	// .globl	_Z24oddpowerweylsub_kernel14Pyy
.visible .entry _Z24oddpowerweylsub_kernel14Pyy(
	.param .u64 .ptr .align 1 _Z24oddpowerweylsub_kernel14Pyy_param_0,
	.param .u64 _Z24oddpowerweylsub_kernel14Pyy_param_1
)
{
	.reg .pred 	%p<2>;
	.reg .b32 	%r<7>;
	.reg .b64 	%rd<8>;

	ld.param.u64 	%rd2, [_Z24oddpowerweylsub_kernel14Pyy_param_0];
	ld.param.u64 	%rd3, [_Z24oddpowerweylsub_kernel14Pyy_param_1];
	mov.u32 	%r1, %ctaid.x;
	mov.u32 	%r2, %ntid.x;
	mov.u32 	%r3, %tid.x;
	mad.lo.s32 	%r4, %r1, %r2, %r3;
	cvt.s64.s32 	%rd1, %r4;
	setp.le.u64 	%p1, %rd3, %rd1;
	@%p1 bra 	$L__BB13_2;
	cvt.u32.u64 	%r5, %rd1;
	cvta.to.global.u64 	%rd4, %rd2;
	or.b32  	%r6, %r5, 1;
	cvt.s64.s32 	%rd5, %r6;
	shl.b64 	%rd6, %rd1, 3;
	add.s64 	%rd7, %rd4, %rd6;
	st.global.u64 	[%rd7], %rd5;
$L__BB13_2:
	ret;

}
	// .globl	_Z24oddpowerweylsub_kernel15Pyy
.visible .entry _Z24oddpowerweylsub_kernel15Pyy(
	.param .u64 .ptr .align 1 _Z24oddpowerweylsub_kernel15Pyy_param_0,
	.param .u64 _Z24oddpowerweylsub_kernel15Pyy_param_1
)
{
	.reg .pred 	%p<2>;
	.reg .b32 	%r<7>;
	.reg .b64 	%rd<8>;

	ld.param.u64 	%rd2, [_Z24oddpowerweylsub_kernel15Pyy_param_0];
	ld.param.u64 	%rd3, [_Z24oddpowerweylsub_kernel15Pyy_param_1];
	mov.u32 	%r1, %ctaid.x;
	mov.u32 	%r2, %ntid.x;
	mov.u32 	%r3, %tid.x;
	mad.lo.s32 	%r4, %r1, %r2, %r3;
	cvt.s64.s32 	%rd1, %r4;
	setp.le.u64 	%p1, %rd3, %rd1;
	@%p1 bra 	$L__BB14_2;
	cvt.u32.u64 	%r5, %rd1;
	cvta.to.global.u64 	%rd4, %rd2;
	or.b32  	%r6, %r5, 1;
	cvt.s64.s32 	%rd5, %r6;
	shl.b64 	%rd6, %rd1, 3;
	add.s64 	%rd7, %rd4, %rd6;
	st.global.u64 	[%rd7], %rd5;
$L__BB14_2:
	ret;

}
	// .globl	_Z24oddpowerweylsub_kernel16Pyy
.visible .entry _Z24oddpowerweylsub_kernel16Pyy(
	.param .u64 .ptr .align 1 _Z24oddpowerweylsub_kernel16Pyy_param_0,
	.param .u64 _Z24oddpowerweylsub_kernel16Pyy_param_1
)
{
	.reg .pred 	%p<2>;
	.reg .b32 	%r<7>;
	.reg .b64 	%rd<8>;

	ld.param.u64 	%rd2, [_Z24oddpowerweylsub_kernel16Pyy_param_0];
	ld.param.u64 	%rd3, [_Z24oddpowerweylsub_kernel16Pyy_param_1];
	mov.u32 	%r1, %ctaid.x;
	mov.u32 	%r2, %ntid.x;
	mov.u32 	%r3, %tid.x;
	mad.lo.s32 	%r4, %r1, %r2, %r3;
	cvt.s64.s32 	%rd1, %r4;
	setp.le.u64 	%p1, %rd3, %rd1;
	@%p1 bra 	$L__BB15_2;
	cvt.u32.u64 	%r5, %rd1;
	cvta.to.global.u64 	%rd4, %rd2;
	or.b32  	%r6, %r5, 1;
	cvt.s64.s32 	%rd5, %r6;
	shl.b64 	%rd6, %rd1, 3;
	add.s64 	%rd7, %rd4, %rd6;
	st.global.u64 	[%rd7], %rd5;
$L__BB15_2:
	ret;

}
	// .globl	_Z24oddpowerweylsub_kernel17Pyy
.visible .entry _Z24oddpowerweylsub_kernel17Pyy(
	.param .u64 .ptr .align 1 _Z24oddpowerweylsub_kernel17Pyy_param_0,
	.param .u64 _Z24oddpowerweylsub_kernel17Pyy_param_1
)
{
	.reg .pred 	%p<2>;
	.reg .b32 	%r<7>;
	.reg .b64 	%rd<8>;

	ld.param.u64 	%rd2, [_Z24oddpowerweylsub_kernel17Pyy_param_0];
	ld.param.u64 	%rd3, [_Z24oddpowerweylsub_kernel17Pyy_param_1];
	mov.u32 	%r1, %ctaid.x;
	mov.u32 	%r2, %ntid.x;
	mov.u32 	%r3, %tid.x;
	mad.lo.s32 	%r4, %r1, %r2, %r3;
	cvt.s64.s32 	%rd1, %r4;
	setp.le.u64 	%p1, %rd3, %rd1;
	@%p1 bra 	$L__BB16_2;
	cvt.u32.u64 	%r5, %rd1;
	cvta.to.global.u64 	%rd4, %rd2;
	or.b32  	%r6, %r5, 1;
	cvt.s64.s32 	%rd5, %r6;
	shl.b64 	%rd6, %rd1, 3;
	add.s64 	%rd7, %rd4, %rd6;
	st.global.u64 	[%rd7], %rd5;
$L__BB16_2:
	ret;

}
	// .globl	_Z24oddpowerweylsub_kernel18Pyy
.visible .entry _Z24oddpowerweylsub_kernel18Pyy(
	.param .u64 .ptr .align 1 _Z24oddpowerweylsub_kernel18Pyy_param_0,
	.param .u64 _Z24oddpowerweylsub_kernel18Pyy_param_1
)
{
	.reg .pred 	%p<2>;
	.reg .b32 	%r<7>;
	.reg .b64 	%rd<8>;

	ld.param.u64 	%rd2, [_Z24oddpowerweylsub_kernel18Pyy_param_0];
	ld.param.u64 	%rd3, [_Z24oddpowerweylsub_kernel18Pyy_param_1];
	mov.u32 	%r1, %ctaid.x;
	mov.u32 	%r2, %ntid.x;
	mov.u32 	%r3, %tid.x;
	mad.lo.s32 	%r4, %r1, %r2, %r3;
	cvt.s64.s32 	%rd1, %r4;
	setp.le.u64 	%p1, %rd3, %rd1;
	@%p1 bra 	$L__BB17_2;
	cvt.u32.u64 	%r5, %rd1;
	cvta.to.global.u64 	%rd4, %rd2;
	or.b32  	%r6, %r5, 1;
	cvt.s64.s32 	%rd5, %r6;
	shl.b64 	%rd6, %rd1, 3;
	add.s64 	%rd7, %rd4, %rd6;
	st.global.u64 	[%rd7], %rd5;
$L__BB17_2:
	ret;

}
	// .globl	_Z24oddpowerweylsub_kernel19Pyy
.visible .entry _Z24oddpowerweylsub_kernel19Pyy(
	.param .u64 .ptr .align 1 _Z24oddpowerweylsub_kernel19Pyy_param_0,
	.param .u64 _Z24oddpowerweylsub_kernel19Pyy_param_1
)
{
	.reg .pred 	%p<2>;
	.reg .b32 	%r<7>;
	.reg .b64 	%rd<8>;

	ld.param.u64 	%rd2, [_Z24oddpowerweylsub_kernel19Pyy_param_0];
	ld.param.u64 	%rd3, [_Z24oddpowerweylsub_kernel19Pyy_param_1];
	mov.u32 	%r1, %ctaid.x;
	mov.u32 	%r2, %ntid.x;
	mov.u32 	%r3, %tid.x;
	mad.lo.s32 	%r4, %r1, %r2, %r3;
	cvt.s64.s32 	%rd1, %r4;
	setp.le.u64 	%p1, %rd3, %rd1;
	@%p1 bra 	$L__BB18_2;
	cvt.u32.u64 	%r5, %rd1;
	cvta.to.global.u64 	%rd4, %rd2;
	or.b32  	%r6, %r5, 1;
	cvt.s64.s32 	%rd5, %r6;
	shl.b64 	%rd6, %rd1, 3;
	add.s64 	%rd7, %rd4, %rd6;
	st.global.u64 	[%rd7], %rd5;
$L__BB18_2:
	ret;

}
	// .globl	_Z24oddpowerweylsub_kernel20Pyy
.visible .entry _Z24oddpowerweylsub_kernel20Pyy(
	.param .u64 .ptr .align 1 _Z24oddpowerweylsub_kernel20Pyy_param_0,
	.param .u64 _Z24oddpowerweylsub_kernel20Pyy_param_1
)
{
	.reg .pred 	%p<2>;
	.reg .b32 	%r<7>;
	.reg .b64 	%rd<8>;

	ld.param.u64 	%rd2, [_Z24oddpowerweylsub_kernel20Pyy_param_0];
	ld.param.u64 	%rd3, [_Z24oddpowerweylsub_kernel20Pyy_param_1];
	mov.u32 	%r1, %ctaid.x;
	mov.u32 	%r2, %ntid.x;
	mov.u32 	%r3, %tid.x;
	mad.lo.s32 	%r4, %r1, %r2, %r3;
	cvt.s64.s32 	%rd1, %r4;
	setp.le.u64 	%p1, %rd3, %rd1;
	@%p1 bra 	$L__BB19_2;
	cvt.u32.u64 	%r5, %rd1;
	cvta.to.global.u64 	%rd4, %rd2;
	or.b32  	%r6, %r5, 1;
	cvt.s64.s32 	%rd5, %r6;
	shl.b64 	%rd6, %rd1, 3;
	add.s64 	%rd7, %rd4, %rd6;
	st.global.u64 	[%rd7], %rd5;
$L__BB19_2:
	ret;

}
	// .globl	_Z24oddpowerweylsub_kernel21Pyy
.visible .entry _Z24oddpowerweylsub_kernel21Pyy(
	.param .u64 .ptr .align 1 _Z24oddpowerweylsub_kernel21Pyy_param_0,
	.param .u64 _Z24oddpowerweylsub_kernel21Pyy_param_1
)
{
	.reg .pred 	%p<2>;
	.reg .b32 	%r<7>;
	.reg .b64 	%rd<8>;

	ld.param.u64 	%rd2, [_Z24oddpowerweylsub_kernel21Pyy_param_0];
	ld.param.u64 	%rd3, [_Z24oddpowerweylsub_kernel21Pyy_param_1];
	mov.u32 	%r1, %ctaid.x;
	mov.u32 	%r2, %ntid.x;
	mov.u32 	%r3, %tid.x;
	mad.lo.s32 	%r4, %r1, %r2, %r3;
	cvt.s64.s32 	%rd1, %r4;
	setp.le.u64 	%p1, %rd3, %rd1;
	@%p1 bra 	$L__BB20_2;
	cvt.u32.u64 	%r5, %rd1;
	cvta.to.global.u64 	%rd4, %rd2;
	or.b32  	%r6, %r5, 1;
	cvt.s64.s32 	%rd5, %r6;
	shl.b64 	%rd6, %rd1, 3;
	add.s64 	%rd7, %rd4, %rd6;
	st.global.u64 	[%rd7], %rd5;
$L__BB20_2:
	ret;

}
	// .globl	_Z24oddpowerweylsub_kernel22Pyy
.visible .entry _Z24oddpowerweylsub_kernel22Pyy(
	.param .u64 .ptr .align 1 _Z24oddpowerweylsub_kernel22Pyy_param_0,
	.param .u64 _Z24oddpowerweylsub_kernel22Pyy_param_1
)
{
	.reg .pred 	%p<2>;
	.reg .b32 	%r<7>;
	.reg .b64 	%rd<8>;

	ld.param.u64 	%rd2, [_Z24oddpowerweylsub_kernel22Pyy_param_0];
	ld.param.u64 	%rd3, [_Z24oddpowerweylsub_kernel22Pyy_param_1];
	mov.u32 	%r1, %ctaid.x;
	mov.u32 	%r2, %ntid.x;
	mov.u32 	%r3, %tid.x;
	mad.lo.s32 	%r4, %r1, %r2, %r3;
	cvt.s64.s32 	%rd1, %r4;
	setp.le.u64 	%p1, %rd3, %rd1;
	@%p1 bra 	$L__BB21_2;
	cvt.u32.u64 	%r5, %rd1;
	cvta.to.global.u64 	%rd4, %rd2;
	or.b32  	%r6, %r5, 1;
	cvt.s64.s32 	%rd5, %r6;
	shl.b64 	%rd6, %rd1, 3;
	add.s64 	%rd7, %rd4, %rd6;
	st.global.u64 	[%rd7], %rd5;
$L__BB21_2:
	ret;

}
	// .globl	_Z24oddpowerweylsub_kernel23Pyy
.visible .entry _Z24oddpowerweylsub_kernel23Pyy(
	.param .u64 .ptr .align 1 _Z24oddpowerweylsub_kernel23Pyy_param_0,
	.param .u64 _Z24oddpowerweylsub_kernel23Pyy_param_1
)
{
	.reg .pred 	%p<2>;
	.reg .b32 	%r<7>;
	.reg .b64 	%rd<8>;

	ld.param.u64 	%rd2, [_Z24oddpowerweylsub_kernel23Pyy_param_0];
	ld.param.u64 	%rd3, [_Z24oddpowerweylsub_kernel23Pyy_param_1];
	mov.u32 	%r1, %ctaid.x;
	mov.u32 	%r2, %ntid.x;
	mov.u32 	%r3, %tid.x;
	mad.lo.s32 	%r4, %r1, %r2, %r3;
	cvt.s64.s32 	%rd1, %r4;
	setp.le.u64 	%p1, %rd3, %rd1;
	@%p1 bra 	$L__BB22_2;
	cvt.u32.u64 	%r5, %rd1;
	cvta.to.global.u64 	%rd4, %rd2;
	or.b32  	%r6, %r5, 1;
	cvt.s64.s32 	%rd5, %r6;
	shl.b64 	%rd6, %rd1, 3;
	add.s64 	%rd7, %rd4, %rd6;
	st.global.u64 	[%rd7], %rd5;
$L__BB22_2:
	ret;

}
	// .globl	_Z24oddpowerweylsub_kernel24Pyy
.visible .entry _Z24oddpowerweylsub_kernel24Pyy(
	.param .u64 .ptr .align 1 _Z24oddpowerweylsub_kernel24Pyy_param_0,
	.param .u64 _Z24oddpowerweylsub_kernel24Pyy_param_1
)
{
	.reg .pred 	%p<2>;
	.reg .b32 	%r<7>;
	.reg .b64 	%rd<8>;

	ld.param.u64 	%rd2, [_Z24oddpowerweylsub_kernel24Pyy_param_0];
	ld.param.u64 	%rd3, [_Z24oddpowerweylsub_kernel24Pyy_param_1];
	mov.u32 	%r1, %ctaid.x;
	mov.u32 	%r2, %ntid.x;
	mov.u32 	%r3, %tid.x;
	mad.lo.s32 	%r4, %r1, %r2, %r3;
	cvt.s64.s32 	%rd1, %r4;
	setp.le.u64 	%p1, %rd3, %rd1;
	@%p1 bra 	$L__BB23_2;
	cvt.u32.u64 	%r5, %rd1;
	cvta.to.global.u64 	%rd4, %rd2;
	or.b32  	%r6, %r5, 1;
	cvt.s64.s32 	%rd5, %r6;
	shl.b64 	%rd6, %rd1, 3;
	add.s64 	%rd7, %rd4, %rd6;
	st.global.u64 	[%rd7], %rd5;
$L__BB23_2:
	ret;

}
	// .globl	_Z24oddpowerweylsub_kernel25Pyy
.visible .entry _Z24oddpowerweylsub_kernel25Pyy(
	.param .u64 .ptr .align 1 _Z24oddpowerweylsub_kernel25Pyy_param_0,
	.param .u64 _Z24oddpowerweylsub_kernel25Pyy_param_1
)
{
	.reg .pred 	%p<2>;
	.reg .b32 	%r<7>;
	.reg .b64 	%rd<8>;

	ld.param.u64 	%rd2, [_Z24oddpowerweylsub_kernel25Pyy_param_0];
	ld.param.u64 	%rd3, [_Z24oddpowerweylsub_kernel25Pyy_param_1];
	mov.u32 	%r1, %ctaid.x;
	mov.u32 	%r2, %ntid.x;
	mov.u32 	%r3, %tid.x;
	mad.lo.s32 	%r4, %r1, %r2, %r3;
	cvt.s64.s32 	%rd1, %r4;
	setp.le.u64 	%p1, %rd3, %rd1;
	@%p1 bra 	$L__BB24_2;
	cvt.u32.u64 	%r5, %rd1;
	cvta.to.global.u64 	%rd4, %rd2;
	or.b32  	%r6, %r5, 1;
	cvt.s64.s32 	%rd5, %r6;
	shl.b64 	%rd6, %rd1, 3;
	add.s64 	%rd7, %rd4, %rd6;
	st.global.u64 	[%rd7], %rd5;
$L__BB24_2:
	ret;

}


// ===== COMPILED SASS (sm_100) =====

	.target	sm_100

	.elftype	@"ET_EXEC"


//--------------------- .note.nv.tkinfo           --------------------------
	.section	.note.nv.tkinfo,"",@"SHT_NOTE"
	.sectionflags	@"SHF_NOTE_NV_TKINFO"
	.tkinfo
        /*0018*/ 	.word	0x00000002
        /*0030*/ 	.string	""
        /*0030*/ 	.string	"ptxas"
        /*0030*/ 	.string	"Cuda compilation tools, release 13.0, V13.0.88"
        /*0030*/ 	.string	"Build cuda_13.0.r13.0/compiler.36424714_0"
        /*0030*/ 	.string	"-arch sm_100 -m 64 "



//--------------------- .note.nv.cuinfo           --------------------------
	.section	.note.nv.cuinfo,"",@"SHT_NOTE"
	.sectionflags	@"SHF_NOTE_NV_CUINFO"
        /*0018*/ 	.short	0x0002
        /*001a*/ 	.short	0x0064
        /*001c*/ 	.short	0x0082
	.zero		2


//--------------------- .nv.info                  --------------------------
	.section	.nv.info,"",@"SHT_CUDA_INFO"
	.align	4


	//----- nvinfo : EIATTR_REGCOUNT
	.align		4
        /*0000*/ 	.byte	0x04, 0x2f
        /*0002*/ 	.short	(.L_1 - .L_0)
	.align		4
.L_0:
        /*0004*/ 	.word	index@(_Z22oddpowerweylsub_kernelPyy)
        /*0008*/ 	.word	0x00000008


	//----- nvinfo : EIATTR_FRAME_SIZE
	.align		4
.L_1:
        /*000c*/ 	.byte	0x04, 0x11
        /*000e*/ 	.short	(.L_3 - .L_2)
	.align		4
.L_2:
        /*0010*/ 	.word	index@(_Z22oddpowerweylsub_kernelPyy)
        /*0014*/ 	.word	0x00000000


	//----- nvinfo : EIATTR_REGCOUNT
	.align		4
.L_3:
        /*0018*/ 	.byte	0x04, 0x2f
        /*001a*/ 	.short	(.L_5 - .L_4)
	.align		4
.L_4:
        /*001c*/ 	.word	index@(_Z23oddpowerweylsub_kernel2Pyy)
        /*0020*/ 	.word	0x00000008


	//----- nvinfo : EIATTR_FRAME_SIZE
	.align		4
.L_5:
        /*0024*/ 	.byte	0x04, 0x11
        /*0026*/ 	.short	(.L_7 - .L_6)
	.align		4
.L_6:
        /*0028*/ 	.word	index@(_Z23oddpowerweylsub_kernel2Pyy)
        /*002c*/ 	.word	0x00000000


	//----- nvinfo : EIATTR_REGCOUNT
	.align		4
.L_7:
        /*0030*/ 	.byte	0x04, 0x2f
        /*0032*/ 	.short	(.L_9 - .L_8)
	.align		4
.L_8:
        /*0034*/ 	.word	index@(_Z23oddpowerweylsub_kernel3Pyy)
        /*0038*/ 	.word	0x00000008


	//----- nvinfo : EIATTR_FRAME_SIZE
	.align		4
.L_9:
        /*003c*/ 	.byte	0x04, 0x11
        /*003e*/ 	.short	(.L_11 - .L_10)
	.align		4
.L_10:
        /*0040*/ 	.word	index@(_Z23oddpowerweylsub_kernel3Pyy)
        /*0044*/ 	.word	0x00000000


	//----- nvinfo : EIATTR_REGCOUNT
	.align		4
.L_11:
        /*0048*/ 	.byte	0x04, 0x2f
        /*004a*/ 	.short	(.L_13 - .L_12)
	.align		4
.L_12:
        /*004c*/ 	.word	index@(_Z23oddpowerweylsub_kernel4Pyy)
        /*0050*/ 	.word	0x00000008


	//----- nvinfo : EIATTR_FRAME_SIZE
	.align		4
.L_13:
        /*0054*/ 	.byte	0x04, 0x11
        /*0056*/ 	.short	(.L_15 - .L_14)
	.align		4
.L_14:
        /*0058*/ 	.word	index@(_Z23oddpowerweylsub_kernel4Pyy)
        /*005c*/ 	.word	0x00000000


	//----- nvinfo : EIATTR_REGCOUNT
	.align		4
.L_15:
        /*0060*/ 	.byte	0x04, 0x2f
        /*0062*/ 	.short	(.L_17 - .L_16)
	.align		4
.L_16:
        /*0064*/ 	.word	index@(_Z23oddpowerweylsub_kernel5Pyy)
        /*0068*/ 	.word	0x00000008


	//----- nvinfo : EIATTR_FRAME_SIZE
	.align		4
.L_17:
        /*006c*/ 	.byte	0x04, 0x11
        /*006e*/ 	.short	(.L_19 - .L_18)
	.align		4
.L_18:
        /*0070*/ 	.word	index@(_Z23oddpowerweylsub_kernel5Pyy)
        /*0074*/ 	.word	0x00000000


	//----- nvinfo : EIATTR_REGCOUNT
	.align		4
.L_19:
        /*0078*/ 	.byte	0x04, 0x2f
        /*007a*/ 	.short	(.L_21 - .L_20)
	.align		4
.L_20:
        /*007c*/ 	.word	index@(_Z23oddpowerweylsub_kernel6Pyy)
        /*0080*/ 	.word	0x00000008


	//----- nvinfo : EIATTR_FRAME_SIZE
	.align		4
.L_21:
        /*0084*/ 	.byte	0x04, 0x11
        /*0086*/ 	.short	(.L_23 - .L_22)
	.align		4
.L_22:
        /*0088*/ 	.word	index@(_Z23oddpowerweylsub_kernel6Pyy)
        /*008c*/ 	.word	0x00000000


	//----- nvinfo : EIATTR_REGCOUNT
	.align		4
.L_23:
        /*0090*/ 	.byte	0x04, 0x2f
        /*0092*/ 	.short	(.L_25 - .L_24)
	.align		4
.L_24:
        /*0094*/ 	.word	index@(_Z23oddpowerweylsub_kernel7Pyy)
        /*0098*/ 	.word	0x00000008


	//----- nvinfo : EIATTR_FRAME_SIZE
	.align		4
.L_25:
        /*009c*/ 	.byte	0x04, 0x11
        /*009e*/ 	.short	(.L_27 - .L_26)
	.align		4
.L_26:
        /*00a0*/ 	.word	index@(_Z23oddpowerweylsub_kernel7Pyy)
        /*00a4*/ 	.word	0x00000000


	//----- nvinfo : EIATTR_REGCOUNT
	.align		4
.L_27:
        /*00a8*/ 	.byte	0x04, 0x2f
        /*00aa*/ 	.short	(.L_29 - .L_28)
	.align		4
.L_28:
        /*00ac*/ 	.word	index@(_Z23oddpowerweylsub_kernel8Pyy)
        /*00b0*/ 	.word	0x00000008


	//----- nvinfo : EIATTR_FRAME_SIZE
	.align		4
.L_29:
        /*00b4*/ 	.byte	0x04, 0x11
        /*00b6*/ 	.short	(.L_31 - .L_30)
	.align		4
.L_30:
        /*00b8*/ 	.word	index@(_Z23oddpowerweylsub_kernel8Pyy)
        /*00bc*/ 	.word	0x00000000


	//----- nvinfo : EIATTR_REGCOUNT
	.align		4
.L_31:
        /*00c0*/ 	.byte	0x04, 0x2f
        /*00c2*/ 	.short	(.L_33 - .L_32)
	.align		4
.L_32:
        /*00c4*/ 	.word	index@(_Z23oddpowerweylsub_kernel9Pyy)
        /*00c8*/ 	.word	0x00000008


	//----- nvinfo : EIATTR_FRAME_SIZE
	.align		4
.L_33:
        /*00cc*/ 	.byte	0x04, 0x11
        /*00ce*/ 	.short	(.L_35 - .L_34)
	.align		4
.L_34:
        /*00d0*/ 	.word	index@(_Z23oddpowerweylsub_kernel9Pyy)
        /*00d4*/ 	.word	0x00000000


	//----- nvinfo : EIATTR_REGCOUNT
	.align		4
.L_35:
        /*00d8*/ 	.byte	0x04, 0x2f
        /*00da*/ 	.short	(.L_37 - .L_36)
	.align		4
.L_36:
        /*00dc*/ 	.word	index@(_Z24oddpowerweylsub_kernel10Pyy)
        /*00e0*/ 	.word	0x00000008


	//----- nvinfo : EIATTR_FRAME_SIZE
	.align		4
.L_37:
        /*00e4*/ 	.byte	0x04, 0x11
        /*00e6*/ 	.short	(.L_39 - .L_38)
	.align		4
.L_38:
        /*00e8*/ 	.word	index@(_Z24oddpowerweylsub_kernel10Pyy)
        /*00ec*/ 	.word	0x00000000


	//----- nvinfo : EIATTR_REGCOUNT
	.align		4
.L_39:
        /*00f0*/ 	.byte	0x04, 0x2f
        /*00f2*/ 	.short	(.L_41 - .L_40)
	.align		4
.L_40:
        /*00f4*/ 	.word	index@(_Z24oddpowerweylsub_kernel11Pyy)
        /*00f8*/ 	.word	0x00000008


	//----- nvinfo : EIATTR_FRAME_SIZE
	.align		4
.L_41:
        /*00fc*/ 	.byte	0x04, 0x11
        /*00fe*/ 	.short	(.L_43 - .L_42)
	.align		4
.L_42:
        /*0100*/ 	.word	index@(_Z24oddpowerweylsub_kernel11Pyy)
        /*0104*/ 	.word	0x00000000


	//----- nvinfo : EIATTR_REGCOUNT
	.align		4
.L_43:
        /*0108*/ 	.byte	0x04, 0x2f
        /*010a*/ 	.short	(.L_45 - .L_44)
	.align		4
.L_44:
        /*010c*/ 	.word	index@(_Z24oddpowerweylsub_kernel12Pyy)
        /*0110*/ 	.word	0x00000008


	//----- nvinfo : EIATTR_FRAME_SIZE
	.align		4
.L_45:
        /*0114*/ 	.byte	0x04, 0x11
        /*0116*/ 	.short	(.L_47 - .L_46)
	.align		4
.L_46:
        /*0118*/ 	.word	index@(_Z24oddpowerweylsub_kernel12Pyy)
        /*011c*/ 	.word	0x00000000


	//----- nvinfo : EIATTR_REGCOUNT
	.align		4
.L_47:
        /*0120*/ 	.byte	0x04, 0x2f
        /*0122*/ 	.short	(.L_49 - .L_48)
	.align		4
.L_48:
        /*0124*/ 	.word	index@(_Z24oddpowerweylsub_kernel13Pyy)
        /*0128*/ 	.word	0x00000008


	//----- nvinfo : EIATTR_FRAME_SIZE
	.align		4
.L_49:
        /*012c*/ 	.byte	0x04, 0x11
        /*012e*/ 	.short	(.L_51 - .L_50)
	.align		4
.L_50:
        /*0130*/ 	.word	index@(_Z24oddpowerweylsub_kernel13Pyy)
        /*0134*/ 	.word	0x00000000


	//----- nvinfo : EIATTR_REGCOUNT
	.align		4
.L_51:
        /*0138*/ 	.byte	0x04, 0x2f
        /*013a*/ 	.short	(.L_53 - .L_52)
	.align		4
.L_52:
        /*013c*/ 	.word	index@(_Z24oddpowerweylsub_kernel14Pyy)
        /*0140*/ 	.word	0x00000008


	//----- nvinfo : EIATTR_FRAME_SIZE
	.align		4
.L_53:
        /*0144*/ 	.byte	0x04, 0x11
        /*0146*/ 	.short	(.L_55 - .L_54)
	.align		4
.L_54:
        /*0148*/ 	.word	index@(_Z24oddpowerweylsub_kernel14Pyy)
        /*014c*/ 	.word	0x00000000


	//----- nvinfo : EIATTR_REGCOUNT
	.align		4
.L_55:
        /*0150*/ 	.byte	0x04, 0x2f
        /*0152*/ 	.short	(.L_57 - .L_56)
	.align		4
.L_56:
        /*0154*/ 	.word	index@(_Z24oddpowerweylsub_kernel15Pyy)
        /*0158*/ 	.word	0x00000008


	//----- nvinfo : EIATTR_FRAME_SIZE
	.align		4
.L_57:
        /*015c*/ 	.byte	0x04, 0x11
        /*015e*/ 	.short	(.L_59 - .L_58)
	.align		4
.L_58:
        /*0160*/ 	.word	index@(_Z24oddpowerweylsub_kernel15Pyy)
        /*0164*/ 	.word	0x00000000


	//----- nvinfo : EIATTR_REGCOUNT
	.align		4
.L_59:
        /*0168*/ 	.byte	0x04, 0x2f
        /*016a*/ 	.short	(.L_61 - .L_60)
	.align		4
.L_60:
        /*016c*/ 	.word	index@(_Z24oddpowerweylsub_kernel16Pyy)
        /*0170*/ 	.word	0x00000008


	//----- nvinfo : EIATTR_FRAME_SIZE
	.align		4
.L_61:
        /*0174*/ 	.byte	0x04, 0x11
        /*0176*/ 	.short	(.L_63 - .L_62)
	.align		4
.L_62:
        /*0178*/ 	.word	index@(_Z24oddpowerweylsub_kernel16Pyy)
        /*017c*/ 	.word	0x00000000


	//----- nvinfo : EIATTR_REGCOUNT
	.align		4
.L_63:
        /*0180*/ 	.byte	0x04, 0x2f
        /*0182*/ 	.short	(.L_65 - .L_64)
	.align		4
.L_64:
        /*0184*/ 	.word	index@(_Z24oddpowerweylsub_kernel17Pyy)
        /*0188*/ 	.word	0x00000008


	//----- nvinfo : EIATTR_FRAME_SIZE
	.align		4
.L_65:
        /*018c*/ 	.byte	0x04, 0x11
        /*018e*/ 	.short	(.L_67 - .L_66)
	.align		4
.L_66:
        /*0190*/ 	.word	index@(_Z24oddpowerweylsub_kernel17Pyy)
        /*0194*/ 	.word	0x00000000


	//----- nvinfo : EIATTR_REGCOUNT
	.align		4
.L_67:
        /*0198*/ 	.byte	0x04, 0x2f
        /*019a*/ 	.short	(.L_69 - .L_68)
	.align		4
.L_68:
        /*019c*/ 	.word	index@(_Z24oddpowerweylsub_kernel18Pyy)
        /*01a0*/ 	.word	0x00000008


	//----- nvinfo : EIATTR_FRAME_SIZE
	.align		4
.L_69:
        /*01a4*/ 	.byte	0x04, 0x11
        /*01a6*/ 	.short	(.L_71 - .L_70)
	.align		4
.L_70:
        /*01a8*/ 	.word	index@(_Z24oddpowerweylsub_kernel18Pyy)
        /*01ac*/ 	.word	0x00000000


	//----- nvinfo : EIATTR_REGCOUNT
	.align		4
.L_71:
        /*01b0*/ 	.byte	0x04, 0x2f
        /*01b2*/ 	.short	(.L_73 - .L_72)
	.align		4
.L_72:
        /*01b4*/ 	.word	index@(_Z24oddpowerweylsub_kernel19Pyy)
        /*01b8*/ 	.word	0x00000008


	//----- nvinfo : EIATTR_FRAME_SIZE
	.align		4
.L_73:
        /*01bc*/ 	.byte	0x04, 0x11
        /*01be*/ 	.short	(.L_75 - .L_74)
	.align		4
.L_74:
        /*01c0*/ 	.word	index@(_Z24oddpowerweylsub_kernel19Pyy)
        /*01c4*/ 	.word	0x00000000


	//----- nvinfo : EIATTR_REGCOUNT
	.align		4
.L_75:
        /*01c8*/ 	.byte	0x04, 0x2f
        /*01ca*/ 	.short	(.L_77 - .L_76)
	.align		4
.L_76:
        /*01cc*/ 	.word	index@(_Z24oddpowerweylsub_kernel20Pyy)
        /*01d0*/ 	.word	0x00000008


	//----- nvinfo : EIATTR_FRAME_SIZE
	.align		4
.L_77:
        /*01d4*/ 	.byte	0x04, 0x11
        /*01d6*/ 	.short	(.L_79 - .L_78)
	.align		4
.L_78:
        /*01d8*/ 	.word	index@(_Z24oddpowerweylsub_kernel20Pyy)
        /*01dc*/ 	.word	0x00000000


	//----- nvinfo : EIATTR_REGCOUNT
	.align		4
.L_79:
        /*01e0*/ 	.byte	0x04, 0x2f
        /*01e2*/ 	.short	(.L_81 - .L_80)
	.align		4
.L_80:
        /*01e4*/ 	.word	index@(_Z24oddpowerweylsub_kernel21Pyy)
        /*01e8*/ 	.word	0x00000008


	//----- nvinfo : EIATTR_FRAME_SIZE
	.align		4
.L_81:
        /*01ec*/ 	.byte	0x04, 0x11
        /*01ee*/ 	.short	(.L_83 - .L_82)
	.align		4
.L_82:
        /*01f0*/ 	.word	index@(_Z24oddpowerweylsub_kernel21Pyy)
        /*01f4*/ 	.word	0x00000000


	//----- nvinfo : EIATTR_REGCOUNT
	.align		4
.L_83:
        /*01f8*/ 	.byte	0x04, 0x2f
        /*01fa*/ 	.short	(.L_85 - .L_84)
	.align		4
.L_84:
        /*01fc*/ 	.word	index@(_Z24oddpowerweylsub_kernel22Pyy)
        /*0200*/ 	.word	0x00000008


	//----- nvinfo : EIATTR_FRAME_SIZE
	.align		4
.L_85:
        /*0204*/ 	.byte	0x04, 0x11
        /*0206*/ 	.short	(.L_87 - .L_86)
	.align		4
.L_86:
        /*0208*/ 	.word	index@(_Z24oddpowerweylsub_kernel22Pyy)
        /*020c*/ 	.word	0x00000000


	//----- nvinfo : EIATTR_REGCOUNT
	.align		4
.L_87:
        /*0210*/ 	.byte	0x04, 0x2f
        /*0212*/ 	.short	(.L_89 - .L_88)
	.align		4
.L_88:
        /*0214*/ 	.word	index@(_Z24oddpowerweylsub_kernel23Pyy)
        /*0218*/ 	.word	0x00000008


	//----- nvinfo : EIATTR_FRAME_SIZE
	.align		4
.L_89:
        /*021c*/ 	.byte	0x04, 0x11
        /*021e*/ 	.short	(.L_91 - .L_90)
	.align		4
.L_90:
        /*0220*/ 	.word	index@(_Z24oddpowerweylsub_kernel23Pyy)
        /*0224*/ 	.word	0x00000000


	//----- nvinfo : EIATTR_REGCOUNT
	.align		4
.L_91:
        /*0228*/ 	.byte	0x04, 0x2f
        /*022a*/ 	.short	(.L_93 - .L_92)
	.align		4
.L_92:
        /*022c*/ 	.word	index@(_Z24oddpowerweylsub_kernel24Pyy)
        /*0230*/ 	.word	0x00000008


	//----- nvinfo : EIATTR_FRAME_SIZE
	.align		4
.L_93:
        /*0234*/ 	.byte	0x04, 0x11
        /*0236*/ 	.short	(.L_95 - .L_94)
	.align		4
.L_94:
        /*0238*/ 	.word	index@(_Z24oddpowerweylsub_kernel24Pyy)
        /*023c*/ 	.word	0x00000000


	//----- nvinfo : EIATTR_REGCOUNT
	.align		4
.L_95:
        /*0240*/ 	.byte	0x04, 0x2f
        /*0242*/ 	.short	(.L_97 - .L_96)
	.align		4
.L_96:
        /*0244*/ 	.word	index@(_Z24oddpowerweylsub_kernel25Pyy)
        /*0248*/ 	.word	0x00000008


	//----- nvinfo : EIATTR_FRAME_SIZE
	.align		4
.L_97:
        /*024c*/ 	.byte	0x04, 0x11
        /*024e*/ 	.short	(.L_99 - .L_98)
	.align		4
.L_98:
        /*0250*/ 	.word	index@(_Z24oddpowerweylsub_kernel25Pyy)
        /*0254*/ 	.word	0x00000000


	//----- nvinfo : EIATTR_MIN_STACK_SIZE
	.align		4
.L_99:
        /*0258*/ 	.byte	0x04, 0x12
        /*025a*/ 	.short	(.L_101 - .L_100)
	.align		4
.L_100:
        /*025c*/ 	.word	index@(_Z24oddpowerweylsub_kernel25Pyy)
        /*0260*/ 	.word	0x00000000


	//----- nvinfo : EIATTR_MIN_STACK_SIZE
	.align		4
.L_101:
        /*0264*/ 	.byte	0x04, 0x12
        /*0266*/ 	.short	(.L_103 - .L_102)
	.align		4
.L_102:
        /*0268*/ 	.word	index@(_Z24oddpowerweylsub_kernel24Pyy)
        /*026c*/ 	.word	0x00000000


	//----- nvinfo : EIATTR_MIN_STACK_SIZE
	.align		4
.L_103:
        /*0270*/ 	.byte	0x04, 0x12
        /*0272*/ 	.short	(.L_105 - .L_104)
	.align		4
.L_104:
        /*0274*/ 	.word	index@(_Z24oddpowerweylsub_kernel23Pyy)
        /*0278*/ 	.word	0x00000000


	//----- nvinfo : EIATTR_MIN_STACK_SIZE
	.align		4
.L_105:
        /*027c*/ 	.byte	0x04, 0x12
        /*027e*/ 	.short	(.L_107 - .L_106)
	.align		4
.L_106:
        /*0280*/ 	.word	index@(_Z24oddpowerweylsub_kernel22Pyy)
        /*0284*/ 	.word	0x00000000


	//----- nvinfo : EIATTR_MIN_STACK_SIZE
	.align		4
.L_107:
        /*0288*/ 	.byte	0x04, 0x12
        /*028a*/ 	.short	(.L_109 - .L_108)
	.align		4
.L_108:
        /*028c*/ 	.word	index@(_Z24oddpowerweylsub_kernel21Pyy)
        /*0290*/ 	.word	0x00000000


	//----- nvinfo : EIATTR_MIN_STACK_SIZE
	.align		4
.L_109:
        /*0294*/ 	.byte	0x04, 0x12
        /*0296*/ 	.short	(.L_111 - .L_110)
	.align		4
.L_110:
        /*0298*/ 	.word	index@(_Z24oddpowerweylsub_kernel20Pyy)
        /*029c*/ 	.word	0x00000000


	//----- nvinfo : EIATTR_MIN_STACK_SIZE
	.align		4
.L_111:
        /*02a0*/ 	.byte	0x04, 0x12
        /*02a2*/ 	.short	(.L_113 - .L_112)
	.align		4
.L_112:
        /*02a4*/ 	.word	index@(_Z24oddpowerweylsub_kernel19Pyy)
        /*02a8*/ 	.word	0x00000000


	//----- nvinfo : EIATTR_MIN_STACK_SIZE
	.align		4
.L_113:
        /*02ac*/ 	.byte	0x04, 0x12
        /*02ae*/ 	.short	(.L_115 - .L_114)
	.align		4
.L_114:
        /*02b0*/ 	.word	index@(_Z24oddpowerweylsub_kernel18Pyy)
        /*02b4*/ 	.word	0x00000000


	//----- nvinfo : EIATTR_MIN_STACK_SIZE
	.align		4
.L_115:
        /*02b8*/ 	.byte	0x04, 0x12
        /*02ba*/ 	.short	(.L_117 - .L_116)
	.align		4
.L_116:
        /*02bc*/ 	.word	index@(_Z24oddpowerweylsub_kernel17Pyy)
        /*02c0*/ 	.word	0x00000000


	//----- nvinfo : EIATTR_MIN_STACK_SIZE
	.align		4
.L_117:
        /*02c4*/ 	.byte	0x04, 0x12
        /*02c6*/ 	.short	(.L_119 - .L_118)
	.align		4
.L_118:
        /*02c8*/ 	.word	index@(_Z24oddpowerweylsub_kernel16Pyy)
        /*02cc*/ 	.word	0x00000000


	//----- nvinfo : EIATTR_MIN_STACK_SIZE
	.align		4
.L_119:
        /*02d0*/ 	.byte	0x04, 0x12
        /*02d2*/ 	.short	(.L_121 - .L_120)
	.align		4
.L_120:
        /*02d4*/ 	.word	index@(_Z24oddpowerweylsub_kernel15Pyy)
        /*02d8*/ 	.word	0x00000000


	//----- nvinfo : EIATTR_MIN_STACK_SIZE
	.align		4
.L_121:
        /*02dc*/ 	.byte	0x04, 0x12
        /*02de*/ 	.short	(.L_123 - .L_122)
	.align		4
.L_122:
        /*02e0*/ 	.word	index@(_Z24oddpowerweylsub_kernel14Pyy)
        /*02e4*/ 	.word	0x00000000


	//----- nvinfo : EIATTR_MIN_STACK_SIZE
	.align		4
.L_123:
        /*02e8*/ 	.byte	0x04, 0x12
        /*02ea*/ 	.short	(.L_125 - .L_124)
	.align		4
.L_124:
        /*02ec*/ 	.word	index@(_Z24oddpowerweylsub_kernel13Pyy)
        /*02f0*/ 	.word	0x00000000


	//----- nvinfo : EIATTR_MIN_STACK_SIZE
	.align		4
.L_125:
        /*02f4*/ 	.byte	0x04, 0x12
        /*02f6*/ 	.short	(.L_127 - .L_126)
	.align		4
.L_126:
        /*02f8*/ 	.word	index@(_Z24oddpowerweylsub_kernel12Pyy)
        /*02fc*/ 	.word	0x00000000


	//----- nvinfo : EIATTR_MIN_STACK_SIZE
	.align		4
.L_127:
        /*0300*/ 	.byte	0x04, 0x12
        /*0302*/ 	.short	(.L_129 - .L_128)
	.align		4
.L_128:
        /*0304*/ 	.word	index@(_Z24oddpowerweylsub_kernel11Pyy)
        /*0308*/ 	.word	0x00000000


	//----- nvinfo : EIATTR_MIN_STACK_SIZE
	.align		4
.L_129:
        /*030c*/ 	.byte	0x04, 0x12
        /*030e*/ 	.short	(.L_131 - .L_130)
	.align		4
.L_130:
        /*0310*/ 	.word	index@(_Z24oddpowerweylsub_kernel10Pyy)
        /*0314*/ 	.word	0x00000000


	//----- nvinfo : EIATTR_MIN_STACK_SIZE
	.align		4
.L_131:
        /*0318*/ 	.byte	0x04, 0x12
        /*031a*/ 	.short	(.L_133 - .L_132)
	.align		4
.L_132:
        /*031c*/ 	.word	index@(_Z23oddpowerweylsub_kernel9Pyy)
        /*0320*/ 	.word	0x00000000


	//----- nvinfo : EIATTR_MIN_STACK_SIZE
	.align		4
.L_133:
        /*0324*/ 	.byte	0x04, 0x12
        /*0326*/ 	.short	(.L_135 - .L_134)
	.align		4
.L_134:
        /*0328*/ 	.word	index@(_Z23oddpowerweylsub_kernel8Pyy)
        /*032c*/ 	.word	0x00000000


	//----- nvinfo : EIATTR_MIN_STACK_SIZE
	.align		4
.L_135:
        /*0330*/ 	.byte	0x04, 0x12
        /*0332*/ 	.short	(.L_137 - .L_136)
	.align		4
.L_136:
        /*0334*/ 	.word	index@(_Z23oddpowerweylsub_kernel7Pyy)
        /*0338*/ 	.word	0x00000000


	//----- nvinfo : EIATTR_MIN_STACK_SIZE
	.align		4
.L_137:
        /*033c*/ 	.byte	0x04, 0x12
        /*033e*/ 	.short	(.L_139 - .L_138)
	.align		4
.L_138:
        /*0340*/ 	.word	index@(_Z23oddpowerweylsub_kernel6Pyy)
        /*0344*/ 	.word	0x00000000


	//----- nvinfo : EIATTR_MIN_STACK_SIZE
	.align		4
.L_139:
        /*0348*/ 	.byte	0x04, 0x12
        /*034a*/ 	.short	(.L_141 - .L_140)
	.align		4
.L_140:
        /*034c*/ 	.word	index@(_Z23oddpowerweylsub_kernel5Pyy)
        /*0350*/ 	.word	0x00000000


	//----- nvinfo : EIATTR_MIN_STACK_SIZE
	.align		4
.L_141:
        /*0354*/ 	.byte	0x04, 0x12
        /*0356*/ 	.short	(.L_143 - .L_142)
	.align		4
.L_142:
        /*0358*/ 	.word	index@(_Z23oddpowerweylsub_kernel4Pyy)
        /*035c*/ 	.word	0x00000000


	//----- nvinfo : EIATTR_MIN_STACK_SIZE
	.align		4
.L_143:
        /*0360*/ 	.byte	0x04, 0x12
        /*0362*/ 	.short	(.L_145 - .L_144)
	.align		4
.L_144:
        /*0364*/ 	.word	index@(_Z23oddpowerweylsub_kernel3Pyy)
        /*0368*/ 	.word	0x00000000


	//----- nvinfo : EIATTR_MIN_STACK_SIZE
	.align		4
.L_145:
        /*036c*/ 	.byte	0x04, 0x12
        /*036e*/ 	.short	(.L_147 - .L_146)
	.align		4
.L_146:
        /*0370*/ 	.word	index@(_Z23oddpowerweylsub_kernel2Pyy)
        /*0374*/ 	.word	0x00000000


	//----- nvinfo : EIATTR_MIN_STACK_SIZE
	.align		4
.L_147:
        /*0378*/ 	.byte	0x04, 0x12
        /*037a*/ 	.short	(.L_149 - .L_148)
	.align		4
.L_148:
        /*037c*/ 	.word	index@(_Z22oddpowerweylsub_kernelPyy)
        /*0380*/ 	.word	0x00000000
.L_149:


//--------------------- .nv.compat                --------------------------
	.section	.nv.compat,"",@"SHT_CUDA_COMPAT_INFO"
	.align	4
        /*0000*/ 	.byte	0x02, 0x09, 0x00, 0x00, 0x02, 0x02, 0x01, 0x00, 0x02, 0x05, 0x05, 0x00, 0x03, 0x07, 0x01, 0x01
        /*0010*/ 	.byte	0x02, 0x03, 0x00, 0x00, 0x02, 0x06, 0x01, 0x00, 0x04, 0x0b, 0x08, 0x00, 0x09, 0x00, 0x00, 0x00
        /*0020*/ 	.byte	0x00, 0x00, 0x00, 0x00


//--------------------- .nv.info._Z24oddpowerweylsub_kernel25Pyy --------------------------
	.section	.nv.info._Z24oddpowerweylsub_kernel25Pyy,"",@"SHT_CUDA_INFO"
	.sectionflags	@""
	.align	4


	//----- nvinfo : EIATTR_CUDA_API_VERSION
	.align		4
        /*0000*/ 	.byte	0x04, 0x37
        /*0002*/ 	.short	(.L_151 - .L_150)
.L_150:
        /*0004*/ 	.word	0x00000082


	//----- nvinfo : EIATTR_KPARAM_INFO
	.align		4
.L_151:
        /*0008*/ 	.byte	0x04, 0x17
        /*000a*/ 	.short	(.L_153 - .L_152)
.L_152:
        /*000c*/ 	.word	0x00000000
        /*0010*/ 	.short	0x0001
        /*0012*/ 	.short	0x0008
        /*0014*/ 	.byte	0x00, 0xf0, 0x21, 0x00


	//----- nvinfo : EIATTR_KPARAM_INFO
	.align		4
.L_153:
        /*0018*/ 	.byte	0x04, 0x17
        /*001a*/ 	.short	(.L_155 - .L_154)
.L_154:
        /*001c*/ 	.word	0x00000000
        /*0020*/ 	.short	0x0000
        /*0022*/ 	.short	0x0000
        /*0024*/ 	.byte	0x00, 0xf5, 0x21, 0x00


	//----- nvinfo : EIATTR_SPARSE_MMA_MASK
	.align		4
.L_155:
        /*0028*/ 	.byte	0x03, 0x50
        /*002a*/ 	.short	0x0000


	//----- nvinfo : EIATTR_MAXREG_COUNT
	.align		4
        /*002c*/ 	.byte	0x03, 0x1b
        /*002e*/ 	.short	0x00ff


	//----- nvinfo : EIATTR_MERCURY_ISA_VERSION
	.align		4
        /*0030*/ 	.byte	0x03, 0x5f
        /*0032*/ 	.short	0x0101


	//----- nvinfo : EIATTR_VRC_CTA_INIT_COUNT
	.align		4
        /*0034*/ 	.byte	0x02, 0x4a
	.zero		1
	.zero		1


	//----- nvinfo : EIATTR_EXIT_INSTR_OFFSETS
	.align		4
        /*0038*/ 	.byte	0x04, 0x1c
        /*003a*/ 	.short	(.L_157 - .L_156)


	//   ....[0]....
.L_156:
        /*003c*/ 	.word	0x00000090


	//   ....[1]....
        /*0040*/ 	.word	0x00000110


	//----- nvinfo : EIATTR_CBANK_PARAM_SIZE
	.align		4
.L_157:
        /*0044*/ 	.byte	0x03, 0x19
        /*0046*/ 	.short	0x0010


	//----- nvinfo : EIATTR_PARAM_CBANK
	.align		4
        /*0048*/ 	.byte	0x04, 0x0a
        /*004a*/ 	.short	(.L_159 - .L_158)
	.align		4
.L_158:
        /*004c*/ 	.word	index@(.nv.constant0._Z24oddpowerweylsub_kernel25Pyy)
        /*0050*/ 	.short	0x0380
        /*0052*/ 	.short	0x0010


	//----- nvinfo : EIATTR_SW_WAR
	.align		4
.L_159:
        /*0054*/ 	.byte	0x04, 0x36
        /*0056*/ 	.short	(.L_161 - .L_160)
.L_160:
        /*0058*/ 	.word	0x00000008
.L_161:


//--------------------- .nv.info._Z24oddpowerweylsub_kernel24Pyy --------------------------
	.section	.nv.info._Z24oddpowerweylsub_kernel24Pyy,"",@"SHT_CUDA_INFO"
	.sectionflags	@""
	.align	4


	//----- nvinfo : EIATTR_CUDA_API_VERSION
	.align		4
        /*0000*/ 	.byte	0x04, 0x37
        /*0002*/ 	.short	(.L_163 - .L_162)
.L_162:
        /*0004*/ 	.word	0x00000082


	//----- nvinfo : EIATTR_KPARAM_INFO
	.align		4
.L_163:
        /*0008*/ 	.byte	0x04, 0x17
        /*000a*/ 	.short	(.L_165 - .L_164)
.L_164:
        /*000c*/ 	.word	0x00000000
        /*0010*/ 	.short	0x0001
        /*0012*/ 	.short	0x0008
        /*0014*/ 	.byte	0x00, 0xf0, 0x21, 0x00


	//----- nvinfo : EIATTR_KPARAM_INFO
	.align		4
.L_165:
        /*0018*/ 	.byte	0x04, 0x17
        /*001a*/ 	.short	(.L_167 - .L_166)
.L_166:
        /*001c*/ 	.word	0x00000000
        /*0020*/ 	.short	0x0000
        /*0022*/ 	.short	0x0000
        /*0024*/ 	.byte	0x00, 0xf5, 0x21, 0x00


	//----- nvinfo : EIATTR_SPARSE_MMA_MASK
	.align		4
.L_167:
        /*0028*/ 	.byte	0x03, 0x50
        /*002a*/ 	.short	0x0000


	//----- nvinfo : EIATTR_MAXREG_COUNT
	.align		4
        /*002c*/ 	.byte	0x03, 0x1b
        /*002e*/ 	.short	0x00ff


	//----- nvinfo : EIATTR_MERCURY_ISA_VERSION
	.align		4
        /*0030*/ 	.byte	0x03, 0x5f
        /*0032*/ 	.short	0x0101


	//----- nvinfo : EIATTR_VRC_CTA_INIT_COUNT
	.align		4
        /*0034*/ 	.byte	0x02, 0x4a
	.zero		1
	.zero		1


	//----- nvinfo : EIATTR_EXIT_INSTR_OFFSETS
	.align		4
        /*0038*/ 	.byte	0x04, 0x1c
        /*003a*/ 	.short	(.L_169 - .L_168)


	//   ....[0]....
.L_168:
        /*003c*/ 	.word	0x00000090


	//   ....[1]....
        /*0040*/ 	.word	0x00000110


	//----- nvinfo : EIATTR_CBANK_PARAM_SIZE
	.align		4
.L_169:
        /*0044*/ 	.byte	0x03, 0x19
        /*0046*/ 	.short	0x0010


	//----- nvinfo : EIATTR_PARAM_CBANK
	.align		4
        /*0048*/ 	.byte	0x04, 0x0a
        /*004a*/ 	.short	(.L_171 - .L_170)
	.align		4
.L_170:
        /*004c*/ 	.word	index@(.nv.constant0._Z24oddpowerweylsub_kernel24Pyy)
        /*0050*/ 	.short	0x0380
        /*0052*/ 	.short	0x0010


	//----- nvinfo : EIATTR_SW_WAR
	.align		4
.L_171:
        /*0054*/ 	.byte	0x04, 0x36
        /*0056*/ 	.short	(.L_173 - .L_172)
.L_172:
        /*0058*/ 	.word	0x00000008
.L_173:


//--------------------- .nv.info._Z24oddpowerweylsub_kernel23Pyy --------------------------
	.section	.nv.info._Z24oddpowerweylsub_kernel23Pyy,"",@"SHT_CUDA_INFO"
	.sectionflags	@""
	.align	4


	//----- nvinfo : EIATTR_CUDA_API_VERSION
	.align		4
        /*0000*/ 	.byte	0x04, 0x37
        /*0002*/ 	.short	(.L_175 - .L_174)
.L_174:
        /*0004*/ 	.word	0x00000082


	//----- nvinfo : EIATTR_KPARAM_INFO
	.align		4
.L_175:
        /*0008*/ 	.byte	0x04, 0x17
        /*000a*/ 	.short	(.L_177 - .L_176)
.L_176:
        /*000c*/ 	.word	0x00000000
        /*0010*/ 	.short	0x0001
        /*0012*/ 	.short	0x0008
        /*0014*/ 	.byte	0x00, 0xf0, 0x21, 0x00


	//----- nvinfo : EIATTR_KPARAM_INFO
	.align		4
.L_177:
        /*0018*/ 	.byte	0x04, 0x17
        /*001a*/ 	.short	(.L_179 - .L_178)
.L_178:
        /*001c*/ 	.word	0x00000000
        /*0020*/ 	.short	0x0000
        /*0022*/ 	.short	0x0000
        /*0024*/ 	.byte	0x00, 0xf5, 0x21, 0x00


	//----- nvinfo : EIATTR_SPARSE_MMA_MASK
	.align		4
.L_179:
        /*0028*/ 	.byte	0x03, 0x50
        /*002a*/ 	.short	0x0000


	//----- nvinfo : EIATTR_MAXREG_COUNT
	.align		4
        /*002c*/ 	.byte	0x03, 0x1b
        /*002e*/ 	.short	0x00ff


	//----- nvinfo : EIATTR_MERCURY_ISA_VERSION
	.align		4
        /*0030*/ 	.byte	0x03, 0x5f
        /*0032*/ 	.short	0x0101


	//----- nvinfo : EIATTR_VRC_CTA_INIT_COUNT
	.align		4
        /*0034*/ 	.byte	0x02, 0x4a
	.zero		1
	.zero		1


	//----- nvinfo : EIATTR_EXIT_INSTR_OFFSETS
	.align		4
        /*0038*/ 	.byte	0x04, 0x1c
        /*003a*/ 	.short	(.L_181 - .L_180)


	//   ....[0]....
.L_180:
        /*003c*/ 	.word	0x00000090


	//   ....[1]....
        /*0040*/ 	.word	0x00000110


	//----- nvinfo : EIATTR_CBANK_PARAM_SIZE
	.align		4
.L_181:
        /*0044*/ 	.byte	0x03, 0x19
        /*0046*/ 	.short	0x0010


	//----- nvinfo : EIATTR_PARAM_CBANK
	.align		4
        /*0048*/ 	.byte	0x04, 0x0a
        /*004a*/ 	.short	(.L_183 - .L_182)
	.align		4
.L_182:
        /*004c*/ 	.word	index@(.nv.constant0._Z24oddpowerweylsub_kernel23Pyy)
        /*0050*/ 	.short	0x0380
        /*0052*/ 	.short	0x0010


	//----- nvinfo : EIATTR_SW_WAR
	.align		4
.L_183:
        /*0054*/ 	.byte	0x04, 0x36
        /*0056*/ 	.short	(.L_185 - .L_184)
.L_184:
        /*0058*/ 	.word	0x00000008
.L_185:


//--------------------- .nv.info._Z24oddpowerweylsub_kernel22Pyy --------------------------
	.section	.nv.info._Z24oddpowerweylsub_kernel22Pyy,"",@"SHT_CUDA_INFO"
	.sectionflags	@""
	.align	4


	//----- nvinfo : EIATTR_CUDA_API_VERSION
	.align		4
        /*0000*/ 	.byte	0x04, 0x37
        /*0002*/ 	.short	(.L_187 - .L_186)
.L_186:
        /*0004*/ 	.word	0x00000082


	//----- nvinfo : EIATTR_KPARAM_INFO
	.align		4
.L_187:
        /*0008*/ 	.byte	0x04, 0x17
        /*000a*/ 	.short	(.L_189 - .L_188)
.L_188:
        /*000c*/ 	.word	0x00000000
        /*0010*/ 	.short	0x0001
        /*0012*/ 	.short	0x0008
        /*0014*/ 	.byte	0x00, 0xf0, 0x21, 0x00


	//----- nvinfo : EIATTR_KPARAM_INFO
	.align		4
.L_189:
        /*0018*/ 	.byte	0x04, 0x17
        /*001a*/ 	.short	(.L_191 - .L_190)
.L_190:
        /*001c*/ 	.word	0x00000000
        /*0020*/ 	.short	0x0000
        /*0022*/ 	.short	0x0000
        /*0024*/ 	.byte	0x00, 0xf5, 0x21, 0x00


	//----- nvinfo : EIATTR_SPARSE_MMA_MASK
	.align		4
.L_191:
        /*0028*/ 	.byte	0x03, 0x50
        /*002a*/ 	.short	0x0000


	//----- nvinfo : EIATTR_MAXREG_COUNT
	.align		4
        /*002c*/ 	.byte	0x03, 0x1b
        /*002e*/ 	.short	0x00ff


	//----- nvinfo : EIATTR_MERCURY_ISA_VERSION
	.align		4
        /*0030*/ 	.byte	0x03, 0x5f
        /*0032*/ 	.short	0x0101


	//----- nvinfo : EIATTR_VRC_CTA_INIT_COUNT
	.align		4
        /*0034*/ 	.byte	0x02, 0x4a
	.zero		1
	.zero		1


	//----- nvinfo : EIATTR_EXIT_INSTR_OFFSETS
	.align		4
        /*0038*/ 	.byte	0x04, 0x1c
        /*003a*/ 	.short	(.L_193 - .L_192)


	//   ....[0]....
.L_192:
        /*003c*/ 	.word	0x00000090


	//   ....[1]....
        /*0040*/ 	.word	0x00000110


	//----- nvinfo : EIATTR_CBANK_PARAM_SIZE
	.align		4
.L_193:
        /*0044*/ 	.byte	0x03, 0x19
        /*0046*/ 	.short	0x0010


	//----- nvinfo : EIATTR_PARAM_CBANK
	.align		4
        /*0048*/ 	.byte	0x04, 0x0a
        /*004a*/ 	.short	(.L_195 - .L_194)
	.align		4
.L_194:
        /*004c*/ 	.word	index@(.nv.constant0._Z24oddpowerweylsub_kernel22Pyy)
        /*0050*/ 	.short	0x0380
        /*0052*/ 	.short	0x0010


	//----- nvinfo : EIATTR_SW_WAR
	.align		4
.L_195:
        /*0054*/ 	.byte	0x04, 0x36
        /*0056*/ 	.short	(.L_197 - .L_196)
.L_196:
        /*0058*/ 	.word	0x00000008
.L_197:


//--------------------- .nv.info._Z24oddpowerweylsub_kernel21Pyy --------------------------
	.section	.nv.info._Z24oddpowerweylsub_kernel21Pyy,"",@"SHT_CUDA_INFO"
	.sectionflags	@""
	.align	4


	//----- nvinfo : EIATTR_CUDA_API_VERSION
	.align		4
        /*0000*/ 	.byte	0x04, 0x37
        /*0002*/ 	.short	(.L_199 - .L_198)
.L_198:
        /*0004*/ 	.word	0x00000082


	//----- nvinfo : EIATTR_KPARAM_INFO
	.align		4
.L_199:
        /*0008*/ 	.byte	0x04, 0x17
        /*000a*/ 	.short	(.L_201 - .L_200)
.L_200:
        /*000c*/ 	.word	0x00000000
        /*0010*/ 	.short	0x0001
        /*0012*/ 	.short	0x0008
        /*0014*/ 	.byte	0x00, 0xf0, 0x21, 0x00


	//----- nvinfo : EIATTR_KPARAM_INFO
	.align		4
.L_201:
        /*0018*/ 	.byte	0x04, 0x17
        /*001a*/ 	.short	(.L_203 - .L_202)
.L_202:
        /*001c*/ 	.word	0x00000000
        /*0020*/ 	.short	0x0000
        /*0022*/ 	.short	0x0000
        /*0024*/ 	.byte	0x00, 0xf5, 0x21, 0x00


	//----- nvinfo : EIATTR_SPARSE_MMA_MASK
	.align		4
.L_203:
        /*0028*/ 	.byte	0x03, 0x50
        /*002a*/ 	.short	0x0000


	//----- nvinfo : EIATTR_MAXREG_COUNT
	.align		4
        /*002c*/ 	.byte	0x03, 0x1b
        /*002e*/ 	.short	0x00ff


	//----- nvinfo : EIATTR_MERCURY_ISA_VERSION
	.align		4
        /*0030*/ 	.byte	0x03, 0x5f
        /*0032*/ 	.short	0x0101


	//----- nvinfo : EIATTR_VRC_CTA_INIT_COUNT
	.align		4
        /*0034*/ 	.byte	0x02, 0x4a
	.zero		1
	.zero		1


	//----- nvinfo : EIATTR_EXIT_INSTR_OFFSETS
	.align		4
        /*0038*/ 	.byte	0x04, 0x1c
        /*003a*/ 	.short	(.L_205 - .L_204)


	//   ....[0]....
.L_204:
        /*003c*/ 	.word	0x00000090


	//   ....[1]....
        /*0040*/ 	.word	0x00000110


	//----- nvinfo : EIATTR_CBANK_PARAM_SIZE
	.align		4
.L_205:
        /*0044*/ 	.byte	0x03, 0x19
        /*0046*/ 	.short	0x0010


	//----- nvinfo : EIATTR_PARAM_CBANK
	.align		4
        /*0048*/ 	.byte	0x04, 0x0a
        /*004a*/ 	.short	(.L_207 - .L_206)
	.align		4
.L_206:
        /*004c*/ 	.word	index@(.nv.constant0._Z24oddpowerweylsub_kernel21Pyy)
        /*0050*/ 	.short	0x0380
        /*0052*/ 	.short	0x0010


	//----- nvinfo : EIATTR_SW_WAR
	.align		4
.L_207:
        /*0054*/ 	.byte	0x04, 0x36
        /*0056*/ 	.short	(.L_209 - .L_208)
.L_208:
        /*0058*/ 	.word	0x00000008
.L_209:


//--------------------- .nv.info._Z24oddpowerweylsub_kernel20Pyy --------------------------
	.section	.nv.info._Z24oddpowerweylsub_kernel20Pyy,"",@"SHT_CUDA_INFO"
	.sectionflags	@""
	.align	4


	//----- nvinfo : EIATTR_CUDA_API_VERSION
	.align		4
        /*0000*/ 	.byte	0x04, 0x37
        /*0002*/ 	.short	(.L_211 - .L_210)
.L_210:
        /*0004*/ 	.word	0x00000082


	//----- nvinfo : EIATTR_KPARAM_INFO
	.align		4
.L_211:
        /*0008*/ 	.byte	0x04, 0x17
        /*000a*/ 	.short	(.L_213 - .L_212)
.L_212:
        /*000c*/ 	.word	0x00000000
        /*0010*/ 	.short	0x0001
        /*0012*/ 	.short	0x0008
        /*0014*/ 	.byte	0x00, 0xf0, 0x21, 0x00


	//----- nvinfo : EIATTR_KPARAM_INFO
	.align		4
.L_213:
        /*0018*/ 	.byte	0x04, 0x17
        /*001a*/ 	.short	(.L_215 - .L_214)
.L_214:
        /*001c*/ 	.word	0x00000000
        /*0020*/ 	.short	0x0000
        /*0022*/ 	.short	0x0000
        /*0024*/ 	.byte	0x00, 0xf5, 0x21, 0x00


	//----- nvinfo : EIATTR_SPARSE_MMA_MASK
	.align		4
.L_215:
        /*0028*/ 	.byte	0x03, 0x50
        /*002a*/ 	.short	0x0000


	//----- nvinfo : EIATTR_MAXREG_COUNT
	.align		4
        /*002c*/ 	.byte	0x03, 0x1b
        /*002e*/ 	.short	0x00ff


	//----- nvinfo : EIATTR_MERCURY_ISA_VERSION
	.align		4
        /*0030*/ 	.byte	0x03, 0x5f
        /*0032*/ 	.short	0x0101


	//----- nvinfo : EIATTR_VRC_CTA_INIT_COUNT
	.align		4
        /*0034*/ 	.byte	0x02, 0x4a
	.zero		1
	.zero		1


	//----- nvinfo : EIATTR_EXIT_INSTR_OFFSETS
	.align		4
        /*0038*/ 	.byte	0x04, 0x1c
        /*003a*/ 	.short	(.L_217 - .L_216)


	//   ....[0]....
.L_216:
        /*003c*/ 	.word	0x00000090


	//   ....[1]....
        /*0040*/ 	.word	0x00000110


	//----- nvinfo : EIATTR_CBANK_PARAM_SIZE
	.align		4
.L_217:
        /*0044*/ 	.byte	0x03, 0x19
        /*0046*/ 	.short	0x0010


	//----- nvinfo : EIATTR_PARAM_CBANK
	.align		4
        /*0048*/ 	.byte	0x04, 0x0a
        /*004a*/ 	.short	(.L_219 - .L_218)
	.align		4
.L_218:
        /*004c*/ 	.word	index@(.nv.constant0._Z24oddpowerweylsub_kernel20Pyy)
        /*0050*/ 	.short	0x0380
        /*0052*/ 	.short	0x0010


	//----- nvinfo : EIATTR_SW_WAR
	.align		4
.L_219:
        /*0054*/ 	.byte	0x04, 0x36
        /*0056*/ 	.short	(.L_221 - .L_220)
.L_220:
        /*0058*/ 	.word	0x00000008
.L_221:


//--------------------- .nv.info._Z24oddpowerweylsub_kernel19Pyy --------------------------
	.section	.nv.info._Z24oddpowerweylsub_kernel19Pyy,"",@"SHT_CUDA_INFO"
	.sectionflags	@""
	.align	4


	//----- nvinfo : EIATTR_CUDA_API_VERSION
	.align		4
        /*0000*/ 	.byte	0x04, 0x37
        /*0002*/ 	.short	(.L_223 - .L_222)
.L_222:
        /*0004*/ 	.word	0x00000082


	//----- nvinfo : EIATTR_KPARAM_INFO
	.align		4
.L_223:
        /*0008*/ 	.byte	0x04, 0x17
        /*000a*/ 	.short	(.L_225 - .L_224)
.L_224:
        /*000c*/ 	.word	0x00000000
        /*0010*/ 	.short	0x0001
        /*0012*/ 	.short	0x0008
        /*0014*/ 	.byte	0x00, 0xf0, 0x21, 0x00


	//----- nvinfo : EIATTR_KPARAM_INFO
	.align		4
.L_225:
        /*0018*/ 	.byte	0x04, 0x17
        /*001a*/ 	.short	(.L_227 - .L_226)
.L_226:
        /*001c*/ 	.word	0x00000000
        /*0020*/ 	.short	0x0000
        /*0022*/ 	.short	0x0000
        /*0024*/ 	.byte	0x00, 0xf5, 0x21, 0x00


	//----- nvinfo : EIATTR_SPARSE_MMA_MASK
	.align		4
.L_227:
        /*0028*/ 	.byte	0x03, 0x50
        /*002a*/ 	.short	0x0000


	//----- nvinfo : EIATTR_MAXREG_COUNT
	.align		4
        /*002c*/ 	.byte	0x03, 0x1b
        /*002e*/ 	.short	0x00ff


	//----- nvinfo : EIATTR_MERCURY_ISA_VERSION
	.align		4
        /*0030*/ 	.byte	0x03, 0x5f
        /*0032*/ 	.short	0x0101


	//----- nvinfo : EIATTR_VRC_CTA_INIT_COUNT
	.align		4
        /*0034*/ 	.byte	0x02, 0x4a
	.zero		1
	.zero		1


	//----- nvinfo : EIATTR_EXIT_INSTR_OFFSETS
	.align		4
        /*0038*/ 	.byte	0x04, 0x1c
        /*003a*/ 	.short	(.L_229 - .L_228)


	//   ....[0]....
.L_228:
        /*003c*/ 	.word	0x00000090


	//   ....[1]....
        /*0040*/ 	.word	0x00000110


	//----- nvinfo : EIATTR_CBANK_PARAM_SIZE
	.align		4
.L_229:
        /*0044*/ 	.byte	0x03, 0x19
        /*0046*/ 	.short	0x0010


	//----- nvinfo : EIATTR_PARAM_CBANK
	.align		4
        /*0048*/ 	.byte	0x04, 0x0a
        /*004a*/ 	.short	(.L_231 - .L_230)
	.align		4
.L_230:
        /*004c*/ 	.word	index@(.nv.constant0._Z24oddpowerweylsub_kernel19Pyy)
        /*0050*/ 	.short	0x0380
        /*0052*/ 	.short	0x0010


	//----- nvinfo : EIATTR_SW_WAR
	.align		4
.L_231:
        /*0054*/ 	.byte	0x04, 0x36
        /*0056*/ 	.short	(.L_233 - .L_232)
.L_232:
        /*0058*/ 	.word	0x00000008
.L_233:


//--------------------- .nv.info._Z24oddpowerweylsub_kernel18Pyy --------------------------
	.section	.nv.info._Z24oddpowerweylsub_kernel18Pyy,"",@"SHT_CUDA_INFO"
	.sectionflags	@""
	.align	4


	//----- nvinfo : EIATTR_CUDA_API_VERSION
	.align		4
        /*0000*/ 	.byte	0x04, 0x37
        /*0002*/ 	.short	(.L_235 - .L_234)
.L_234:
        /*0004*/ 	.word	0x00000082


	//----- nvinfo : EIATTR_KPARAM_INFO
	.align		4
.L_235:
        /*0008*/ 	.byte	0x04, 0x17
        /*000a*/ 	.short	(.L_237 - .L_236)
.L_236:
        /*000c*/ 	.word	0x00000000
        /*0010*/ 	.short	0x0001
        /*0012*/ 	.short	0x0008
        /*0014*/ 	.byte	0x00, 0xf0, 0x21, 0x00


	//----- nvinfo : EIATTR_KPARAM_INFO
	.align		4
.L_237:
        /*0018*/ 	.byte	0x04, 0x17
        /*001a*/ 	.short	(.L_239 - .L_238)
.L_238:
        /*001c*/ 	.word	0x00000000
        /*0020*/ 	.short	0x0000
        /*0022*/ 	.short	0x0000
        /*0024*/ 	.byte	0x00, 0xf5, 0x21, 0x00


	//----- nvinfo : EIATTR_SPARSE_MMA_MASK
	.align		4
.L_239:
        /*0028*/ 	.byte	0x03, 0x50
        /*002a*/ 	.short	0x0000


	//----- nvinfo : EIATTR_MAXREG_COUNT
	.align		4
        /*002c*/ 	.byte	0x03, 0x1b
        /*002e*/ 	.short	0x00ff


	//----- nvinfo : EIATTR_MERCURY_ISA_VERSION
	.align		4
        /*0030*/ 	.byte	0x03, 0x5f
        /*0032*/ 	.short	0x0101


	//----- nvinfo : EIATTR_VRC_CTA_INIT_COUNT
	.align		4
        /*0034*/ 	.byte	0x02, 0x4a
	.zero		1
	.zero		1


	//----- nvinfo : EIATTR_EXIT_INSTR_OFFSETS
	.align		4
        /*0038*/ 	.byte	0x04, 0x1c
        /*003a*/ 	.short	(.L_241 - .L_240)


	//   ....[0]....
.L_240:
        /*003c*/ 	.word	0x00000090


	//   ....[1]....
        /*0040*/ 	.word	0x00000110


	//----- nvinfo : EIATTR_CBANK_PARAM_SIZE
	.align		4
.L_241:
        /*0044*/ 	.byte	0x03, 0x19
        /*0046*/ 	.short	0x0010


	//----- nvinfo : EIATTR_PARAM_CBANK
	.align		4
        /*0048*/ 	.byte	0x04, 0x0a
        /*004a*/ 	.short	(.L_243 - .L_242)
	.align		4
.L_242:
        /*004c*/ 	.word	index@(.nv.constant0._Z24oddpowerweylsub_kernel18Pyy)
        /*0050*/ 	.short	0x0380
        /*0052*/ 	.short	0x0010


	//----- nvinfo : EIATTR_SW_WAR
	.align		4
.L_243:
        /*0054*/ 	.byte	0x04, 0x36
        /*0056*/ 	.short	(.L_245 - .L_244)
.L_244:
        /*0058*/ 	.word	0x00000008
.L_245:


//--------------------- .nv.info._Z24oddpowerweylsub_kernel17Pyy --------------------------
	.section	.nv.info._Z24oddpowerweylsub_kernel17Pyy,"",@"SHT_CUDA_INFO"
	.sectionflags	@""
	.align	4


	//----- nvinfo : EIATTR_CUDA_API_VERSION
	.align		4
        /*0000*/ 	.byte	0x04, 0x37
        /*0002*/ 	.short	(.L_247 - .L_246)
.L_246:
        /*0004*/ 	.word	0x00000082


	//----- nvinfo : EIATTR_KPARAM_INFO
	.align		4
.L_247:
        /*0008*/ 	.byte	0x04, 0x17
        /*000a*/ 	.short	(.L_249 - .L_248)
.L_248:
        /*000c*/ 	.word	0x00000000
        /*0010*/ 	.short	0x0001
        /*0012*/ 	.short	0x0008
        /*0014*/ 	.byte	0x00, 0xf0, 0x21, 0x00


	//----- nvinfo : EIATTR_KPARAM_INFO
	.align		4
.L_249:
        /*0018*/ 	.byte	0x04, 0x17
        /*001a*/ 	.short	(.L_251 - .L_250)
.L_250:
        /*001c*/ 	.word	0x00000000
        /*0020*/ 	.short	0x0000
        /*0022*/ 	.short	0x0000
        /*0024*/ 	.byte	0x00, 0xf5, 0x21, 0x00


	//----- nvinfo : EIATTR_SPARSE_MMA_MASK
	.align		4
.L_251:
        /*0028*/ 	.byte	0x03, 0x50
        /*002a*/ 	.short	0x0000


	//----- nvinfo : EIATTR_MAXREG_COUNT
	.align		4
        /*002c*/ 	.byte	0x03, 0x1b
        /*002e*/ 	.short	0x00ff


	//----- nvinfo : EIATTR_MERCURY_ISA_VERSION
	.align		4
        /*0030*/ 	.byte	0x03, 0x5f
        /*0032*/ 	.short	0x0101


	//----- nvinfo : EIATTR_VRC_CTA_INIT_COUNT
	.align		4
        /*0034*/ 	.byte	0x02, 0x4a
	.zero		1
	.zero		1


	//----- nvinfo : EIATTR_EXIT_INSTR_OFFSETS
	.align		4
        /*0038*/ 	.byte	0x04, 0x1c
        /*003a*/ 	.short	(.L_253 - .L_252)


	//   ....[0]....
.L_252:
        /*003c*/ 	.word	0x00000090


	//   ....[1]....
        /*0040*/ 	.word	0x00000110


	//----- nvinfo : EIATTR_CBANK_PARAM_SIZE
	.align		4
.L_253:
        /*0044*/ 	.byte	0x03, 0x19
        /*0046*/ 	.short	0x0010


	//----- nvinfo : EIATTR_PARAM_CBANK
	.align		4
        /*0048*/ 	.byte	0x04, 0x0a
        /*004a*/ 	.short	(.L_255 - .L_254)
	.align		4
.L_254:
        /*004c*/ 	.word	index@(.nv.constant0._Z24oddpowerweylsub_kernel17Pyy)
        /*0050*/ 	.short	0x0380
        /*0052*/ 	.short	0x0010


	//----- nvinfo : EIATTR_SW_WAR
	.align		4
.L_255:
        /*0054*/ 	.byte	0x04, 0x36
        /*0056*/ 	.short	(.L_257 - .L_256)
.L_256:
        /*0058*/ 	.word	0x00000008
.L_257:


//--------------------- .nv.info._Z24oddpowerweylsub_kernel16Pyy --------------------------
	.section	.nv.info._Z24oddpowerweylsub_kernel16Pyy,"",@"SHT_CUDA_INFO"
	.sectionflags	@""
	.align	4


	//----- nvinfo : EIATTR_CUDA_API_VERSION
	.align		4
        /*0000*/ 	.byte	0x04, 0x37
        /*0002*/ 	.short	(.L_259 - .L_258)
.L_258:
        /*0004*/ 	.word	0x00000082


	//----- nvinfo : EIATTR_KPARAM_INFO
	.align		4
.L_259:
        /*0008*/ 	.byte	0x04, 0x17
        /*000a*/ 	.short	(.L_261 - .L_260)
.L_260:
        /*000c*/ 	.word	0x00000000
        /*0010*/ 	.short	0x0001
        /*0012*/ 	.short	0x0008
        /*0014*/ 	.byte	0x00, 0xf0, 0x21, 0x00


	//----- nvinfo : EIATTR_KPARAM_INFO
	.align		4
.L_261:
        /*0018*/ 	.byte	0x04, 0x17
        /*001a*/ 	.short	(.L_263 - .L_262)
.L_262:
        /*001c*/ 	.word	0x00000000
        /*0020*/ 	.short	0x0000
        /*0022*/ 	.short	0x0000
        /*0024*/ 	.byte	0x00, 0xf5, 0x21, 0x00


	//----- nvinfo : EIATTR_SPARSE_MMA_MASK
	.align		4
.L_263:
        /*0028*/ 	.byte	0x03, 0x50
        /*002a*/ 	.short	0x0000


	//----- nvinfo : EIATTR_MAXREG_COUNT
	.align		4
        /*002c*/ 	.byte	0x03, 0x1b
        /*002e*/ 	.short	0x00ff


	//----- nvinfo : EIATTR_MERCURY_ISA_VERSION
	.align		4
        /*0030*/ 	.byte	0x03, 0x5f
        /*0032*/ 	.short	0x0101


	//----- nvinfo : EIATTR_VRC_CTA_INIT_COUNT
	.align		4
        /*0034*/ 	.byte	0x02, 0x4a
	.zero		1
	.zero		1


	//----- nvinfo : EIATTR_EXIT_INSTR_OFFSETS
	.align		4
        /*0038*/ 	.byte	0x04, 0x1c
        /*003a*/ 	.short	(.L_265 - .L_264)


	//   ....[0]....
.L_264:
        /*003c*/ 	.word	0x00000090


	//   ....[1]....
        /*0040*/ 	.word	0x00000110


	//----- nvinfo : EIATTR_CBANK_PARAM_SIZE
	.align		4
.L_265:
        /*0044*/ 	.byte	0x03, 0x19
        /*0046*/ 	.short	0x0010


	//----- nvinfo : EIATTR_PARAM_CBANK
	.align		4
        /*0048*/ 	.byte	0x04, 0x0a
        /*004a*/ 	.short	(.L_267 - .L_266)
	.align		4
.L_266:
        /*004c*/ 	.word	index@(.nv.constant0._Z24oddpowerweylsub_kernel16Pyy)
        /*0050*/ 	.short	0x0380
        /*0052*/ 	.short	0x0010


	//----- nvinfo : EIATTR_SW_WAR
	.align		4
.L_267:
        /*0054*/ 	.byte	0x04, 0x36
        /*0056*/ 	.short	(.L_269 - .L_268)
.L_268:
        /*0058*/ 	.word	0x00000008
.L_269:


//--------------------- .nv.info._Z24oddpowerweylsub_kernel15Pyy --------------------------
	.section	.nv.info._Z24oddpowerweylsub_kernel15Pyy,"",@"SHT_CUDA_INFO"
	.sectionflags	@""
	.align	4


	//----- nvinfo : EIATTR_CUDA_API_VERSION
	.align		4
        /*0000*/ 	.byte	0x04, 0x37
        /*0002*/ 	.short	(.L_271 - .L_270)
.L_270:
        /*0004*/ 	.word	0x00000082


	//----- nvinfo : EIATTR_KPARAM_INFO
	.align		4
.L_271:
        /*0008*/ 	.byte	0x04, 0x17
        /*000a*/ 	.short	(.L_273 - .L_272)
.L_272:
        /*000c*/ 	.word	0x00000000
        /*0010*/ 	.short	0x0001
        /*0012*/ 	.short	0x0008
        /*0014*/ 	.byte	0x00, 0xf0, 0x21, 0x00


	//----- nvinfo : EIATTR_KPARAM_INFO
	.align		4
.L_273:
        /*0018*/ 	.byte	0x04, 0x17
        /*001a*/ 	.short	(.L_275 - .L_274)
.L_274:
        /*001c*/ 	.word	0x00000000
        /*0020*/ 	.short	0x0000
        /*0022*/ 	.short	0x0000
        /*0024*/ 	.byte	0x00, 0xf5, 0x21, 0x00


	//----- nvinfo : EIATTR_SPARSE_MMA_MASK
	.align		4
.L_275:
        /*0028*/ 	.byte	0x03, 0x50
        /*002a*/ 	.short	0x0000


	//----- nvinfo : EIATTR_MAXREG_COUNT
	.align		4
        /*002c*/ 	.byte	0x03, 0x1b
        /*002e*/ 	.short	0x00ff


	//----- nvinfo : EIATTR_MERCURY_ISA_VERSION
	.align		4
        /*0030*/ 	.byte	0x03, 0x5f
        /*0032*/ 	.short	0x0101


	//----- nvinfo : EIATTR_VRC_CTA_INIT_COUNT
	.align		4
        /*0034*/ 	.byte	0x02, 0x4a
	.zero		1
	.zero		1


	//----- nvinfo : EIATTR_EXIT_INSTR_OFFSETS
	.align		4
        /*0038*/ 	.byte	0x04, 0x1c
        /*003a*/ 	.short	(.L_277 - .L_276)


	//   ....[0]....
.L_276:
        /*003c*/ 	.word	0x00000090


	//   ....[1]....
        /*0040*/ 	.word	0x00000110


	//----- nvinfo : EIATTR_CBANK_PARAM_SIZE
	.align		4
.L_277:
        /*0044*/ 	.byte	0x03, 0x19
        /*0046*/ 	.short	0x0010


	//----- nvinfo : EIATTR_PARAM_CBANK
	.align		4
        /*0048*/ 	.byte	0x04, 0x0a
        /*004a*/ 	.short	(.L_279 - .L_278)
	.align		4
.L_278:
        /*004c*/ 	.word	index@(.nv.constant0._Z24oddpowerweylsub_kernel15Pyy)
        /*0050*/ 	.short	0x0380
        /*0052*/ 	.short	0x0010


	//----- nvinfo : EIATTR_SW_WAR
	.align		4
.L_279:
        /*0054*/ 	.byte	0x04, 0x36
        /*0056*/ 	.short	(.L_281 - .L_280)
.L_280:
        /*0058*/ 	.word	0x00000008
.L_281:


//--------------------- .nv.info._Z24oddpowerweylsub_kernel14Pyy --------------------------
	.section	.nv.info._Z24oddpowerweylsub_kernel14Pyy,"",@"SHT_CUDA_INFO"
	.sectionflags	@""
	.align	4


	//----- nvinfo : EIATTR_CUDA_API_VERSION
	.align		4
        /*0000*/ 	.byte	0x04, 0x37
        /*0002*/ 	.short	(.L_283 - .L_282)
.L_282:
        /*0004*/ 	.word	0x00000082


	//----- nvinfo : EIATTR_KPARAM_INFO
	.align		4
.L_283:
        /*0008*/ 	.byte	0x04, 0x17
        /*000a*/ 	.short	(.L_285 - .L_284)
.L_284:
        /*000c*/ 	.word	0x00000000
        /*0010*/ 	.short	0x0001
        /*0012*/ 	.short	0x0008
        /*0014*/ 	.byte	0x00, 0xf0, 0x21, 0x00


	//----- nvinfo : EIATTR_KPARAM_INFO
	.align		4
.L_285:
        /*0018*/ 	.byte	0x04, 0x17
        /*001a*/ 	.short	(.L_287 - .L_286)
.L_286:
        /*001c*/ 	.word	0x00000000
        /*0020*/ 	.short	0x0000
        /*0022*/ 	.short	0x0000
        /*0024*/ 	.byte	0x00, 0xf5, 0x21, 0x00


	//----- nvinfo : EIATTR_SPARSE_MMA_MASK
	.align		4
.L_287:
        /*0028*/ 	.byte	0x03, 0x50
        /*002a*/ 	.short	0x0000


	//----- nvinfo : EIATTR_MAXREG_COUNT
	.align		4
        /*002c*/ 	.byte	0x03, 0x1b
        /*002e*/ 	.short	0x00ff


	//----- nvinfo : EIATTR_MERCURY_ISA_VERSION
	.align		4
        /*0030*/ 	.byte	0x03, 0x5f
        /*0032*/ 	.short	0x0101


	//----- nvinfo : EIATTR_VRC_CTA_INIT_COUNT
	.align		4
        /*0034*/ 	.byte	0x02, 0x4a
	.zero		1
	.zero		1


	//----- nvinfo : EIATTR_EXIT_INSTR_OFFSETS
	.align		4
        /*0038*/ 	.byte	0x04, 0x1c
        /*003a*/ 	.short	(.L_289 - .L_288)


	//   ....[0]....
.L_288:
        /*003c*/ 	.word	0x00000090


	//   ....[1]....
        /*0040*/ 	.word	0x00000110


	//----- nvinfo : EIATTR_CBANK_PARAM_SIZE
	.align		4
.L_289:
        /*0044*/ 	.byte	0x03, 0x19
        /*0046*/ 	.short	0x0010


	//----- nvinfo : EIATTR_PARAM_CBANK
	.align		4
        /*0048*/ 	.byte	0x04, 0x0a
        /*004a*/ 	.short	(.L_291 - .L_290)
	.align		4
.L_290:
        /*004c*/ 	.word	index@(.nv.constant0._Z24oddpowerweylsub_kernel14Pyy)
        /*0050*/ 	.short	0x0380
        /*0052*/ 	.short	0x0010


	//----- nvinfo : EIATTR_SW_WAR
	.align		4
.L_291:
        /*0054*/ 	.byte	0x04, 0x36
        /*0056*/ 	.short	(.L_293 - .L_292)
.L_292:
        /*0058*/ 	.word	0x00000008
.L_293:


//--------------------- .nv.info._Z24oddpowerweylsub_kernel13Pyy --------------------------
	.section	.nv.info._Z24oddpowerweylsub_kernel13Pyy,"",@"SHT_CUDA_INFO"
	.sectionflags	@""
	.align	4


	//----- nvinfo : EIATTR_CUDA_API_VERSION
	.align		4
        /*0000*/ 	.byte	0x04, 0x37
        /*0002*/ 	.short	(.L_295 - .L_294)
.L_294:
        /*0004*/ 	.word	0x00000082


	//----- nvinfo : EIATTR_KPARAM_INFO
	.align		4
.L_295:
        /*0008*/ 	.byte	0x04, 0x17
        /*000a*/ 	.short	(.L_297 - .L_296)
.L_296:
        /*000c*/ 	.word	0x00000000
        /*0010*/ 	.short	0x0001
        /*0012*/ 	.short	0x0008
        /*0014*/ 	.byte	0x00, 0xf0, 0x21, 0x00


	//----- nvinfo : EIATTR_KPARAM_INFO
	.align		4
.L_297:
        /*0018*/ 	.byte	0x04, 0x17
        /*001a*/ 	.short	(.L_299 - .L_298)
.L_298:
        /*001c*/ 	.word	0x00000000
        /*0020*/ 	.short	0x0000
        /*0022*/ 	.short	0x0000
        /*0024*/ 	.byte	0x00, 0xf5, 0x21, 0x00


	//----- nvinfo : EIATTR_SPARSE_MMA_MASK
	.align		4
.L_299:
        /*0028*/ 	.byte	0x03, 0x50
        /*002a*/ 	.short	0x0000


	//----- nvinfo : EIATTR_MAXREG_COUNT
	.align		4
        /*002c*/ 	.byte	0x03, 0x1b
        /*002e*/ 	.short	0x00ff


	//----- nvinfo : EIATTR_MERCURY_ISA_VERSION
	.align		4
        /*0030*/ 	.byte	0x03, 0x5f
        /*0032*/ 	.short	0x0101


	//----- nvinfo : EIATTR_VRC_CTA_INIT_COUNT
	.align		4
        /*0034*/ 	.byte	0x02, 0x4a
	.zero		1
	.zero		1


	//----- nvinfo : EIATTR_EXIT_INSTR_OFFSETS
	.align		4
        /*0038*/ 	.byte	0x04, 0x1c
        /*003a*/ 	.short	(.L_301 - .L_300)


	//   ....[0]....
.L_300:
        /*003c*/ 	.word	0x00000090


	//   ....[1]....
        /*0040*/ 	.word	0x00000110


	//----- nvinfo : EIATTR_CBANK_PARAM_SIZE
	.align		4
.L_301:
        /*0044*/ 	.byte	0x03, 0x19
        /*0046*/ 	.short	0x0010


	//----- nvinfo : EIATTR_PARAM_CBANK
	.align		4
        /*0048*/ 	.byte	0x04, 0x0a
        /*004a*/ 	.short	(.L_303 - .L_302)
	.align		4
.L_302:
        /*004c*/ 	.word	index@(.nv.constant0._Z24oddpowerweylsub_kernel13Pyy)
        /*0050*/ 	.short	0x0380
        /*0052*/ 	.short	0x0010


	//----- nvinfo : EIATTR_SW_WAR
	.align		4
.L_303:
        /*0054*/ 	.byte	0x04, 0x36
        /*0056*/ 	.short	(.L_305 - .L_304)
.L_304:
        /*0058*/ 	.word	0x00000008
.L_305:


//--------------------- .nv.info._Z24oddpowerweylsub_kernel12Pyy --------------------------
	.section	.nv.info._Z24oddpowerweylsub_kernel12Pyy,"",@"SHT_CUDA_INFO"
	.sectionflags	@""
	.align	4


	//----- nvinfo : EIATTR_CUDA_API_VERSION
	.align		4
        /*0000*/ 	.byte	0x04, 0x37
        /*0002*/ 	.short	(.L_307 - .L_306)
.L_306:
        /*0004*/ 	.word	0x00000082


	//----- nvinfo : EIATTR_KPARAM_INFO
	.align		4
.L_307:
        /*0008*/ 	.byte	0x04, 0x17
        /*000a*/ 	.short	(.L_309 - .L_308)
.L_308:
        /*000c*/ 	.word	0x00000000
        /*0010*/ 	.short	0x0001
        /*0012*/ 	.short	0x0008
        /*0014*/ 	.byte	0x00, 0xf0, 0x21, 0x00


	//----- nvinfo : EIATTR_KPARAM_INFO
	.align		4
.L_309:
        /*0018*/ 	.byte	0x04, 0x17
        /*001a*/ 	.short	(.L_311 - .L_310)
.L_310:
        /*001c*/ 	.word	0x00000000
        /*0020*/ 	.short	0x0000
        /*0022*/ 	.short	0x0000
        /*0024*/ 	.byte	0x00, 0xf5, 0x21, 0x00


	//----- nvinfo : EIATTR_SPARSE_MMA_MASK
	.align		4
.L_311:
        /*0028*/ 	.byte	0x03, 0x50
        /*002a*/ 	.short	0x0000


	//----- nvinfo : EIATTR_MAXREG_COUNT
	.align		4
        /*002c*/ 	.byte	0x03, 0x1b
        /*002e*/ 	.short	0x00ff


	//----- nvinfo : EIATTR_MERCURY_ISA_VERSION
	.align		4
        /*0030*/ 	.byte	0x03, 0x5f
        /*0032*/ 	.short	0x0101


	//----- nvinfo : EIATTR_VRC_CTA_INIT_COUNT
	.align		4
        /*0034*/ 	.byte	0x02, 0x4a
	.zero		1
	.zero		1


	//----- nvinfo : EIATTR_EXIT_INSTR_OFFSETS
	.align		4
        /*0038*/ 	.byte	0x04, 0x1c
        /*003a*/ 	.short	(.L_313 - .L_312)


	//   ....[0]....
.L_312:
        /*003c*/ 	.word	0x00000090


	//   ....[1]....
        /*0040*/ 	.word	0x00000110


	//----- nvinfo : EIATTR_CBANK_PARAM_SIZE
	.align		4
.L_313:
        /*0044*/ 	.byte	0x03, 0x19
        /*0046*/ 	.short	0x0010


	//----- nvinfo : EIATTR_PARAM_CBANK
	.align		4
        /*0048*/ 	.byte	0x04, 0x0a
        /*004a*/ 	.short	(.L_315 - .L_314)
	.align		4
.L_314:
        /*004c*/ 	.word	index@(.nv.constant0._Z24oddpowerweylsub_kernel12Pyy)
        /*0050*/ 	.short	0x0380
        /*0052*/ 	.short	0x0010


	//----- nvinfo : EIATTR_SW_WAR
	.align		4
.L_315:
        /*0054*/ 	.byte	0x04, 0x36
        /*0056*/ 	.short	(.L_317 - .L_316)
.L_316:
        /*0058*/ 	.word	0x00000008
.L_317:


//--------------------- .nv.info._Z24oddpowerweylsub_kernel11Pyy --------------------------
	.section	.nv.info._Z24oddpowerweylsub_kernel11Pyy,"",@"SHT_CUDA_INFO"
	.sectionflags	@""
	.align	4


	//----- nvinfo : EIATTR_CUDA_API_VERSION
	.align		4
        /*0000*/ 	.byte	0x04, 0x37
        /*0002*/ 	.short	(.L_319 - .L_318)
.L_318:
        /*0004*/ 	.word	0x00000082


	//----- nvinfo : EIATTR_KPARAM_INFO
	.align		4
.L_319:
        /*0008*/ 	.byte	0x04, 0x17
        /*000a*/ 	.short	(.L_321 - .L_320)
.L_320:
        /*000c*/ 	.word	0x00000000
        /*0010*/ 	.short	0x0001
        /*0012*/ 	.short	0x0008
        /*0014*/ 	.byte	0x00, 0xf0, 0x21, 0x00


	//----- nvinfo : EIATTR_KPARAM_INFO
	.align		4
.L_321:
        /*0018*/ 	.byte	0x04, 0x17
        /*001a*/ 	.short	(.L_323 - .L_322)
.L_322:
        /*001c*/ 	.word	0x00000000
        /*0020*/ 	.short	0x0000
        /*0022*/ 	.short	0x0000
        /*0024*/ 	.byte	0x00, 0xf5, 0x21, 0x00


	//----- nvinfo : EIATTR_SPARSE_MMA_MASK
	.align		4
.L_323:
        /*0028*/ 	.byte	0x03, 0x50
        /*002a*/ 	.short	0x0000


	//----- nvinfo : EIATTR_MAXREG_COUNT
	.align		4
        /*002c*/ 	.byte	0x03, 0x1b
        /*002e*/ 	.short	0x00ff


	//----- nvinfo : EIATTR_MERCURY_ISA_VERSION
	.align		4
        /*0030*/ 	.byte	0x03, 0x5f
        /*0032*/ 	.short	0x0101


	//----- nvinfo : EIATTR_VRC_CTA_INIT_COUNT
	.align		4
        /*0034*/ 	.byte	0x02, 0x4a
	.zero		1
	.zero		1


	//----- nvinfo : EIATTR_EXIT_INSTR_OFFSETS
	.align		4
        /*0038*/ 	.byte	0x04, 0x1c
        /*003a*/ 	.short	(.L_325 - .L_324)


	//   ....[0]....
.L_324:
        /*003c*/ 	.word	0x00000090


	//   ....[1]....
        /*0040*/ 	.word	0x00000110


	//----- nvinfo : EIATTR_CBANK_PARAM_SIZE
	.align		4
.L_325:
        /*0044*/ 	.byte	0x03, 0x19
        /*0046*/ 	.short	0x0010


	//----- nvinfo : EIATTR_PARAM_CBANK
	.align		4
        /*0048*/ 	.byte	0x04, 0x0a
        /*004a*/ 	.short	(.L_327 - .L_326)
	.align		4
.L_326:
        /*004c*/ 	.word	index@(.nv.constant0._Z24oddpowerweylsub_kernel11Pyy)
        /*0050*/ 	.short	0x0380
        /*0052*/ 	.short	0x0010


	//----- nvinfo : EIATTR_SW_WAR
	.align		4
.L_327:
        /*0054*/ 	.byte	0x04, 0x36
        /*0056*/ 	.short	(.L_329 - .L_328)
.L_328:
        /*0058*/ 	.word	0x00000008
.L_329:


//--------------------- .nv.info._Z24oddpowerweylsub_kernel10Pyy --------------------------
	.section	.nv.info._Z24oddpowerweylsub_kernel10Pyy,"",@"SHT_CUDA_INFO"
	.sectionflags	@""
	.align	4


	//----- nvinfo : EIATTR_CUDA_API_VERSION
	.align		4
        /*0000*/ 	.byte	0x04, 0x37
        /*0002*/ 	.short	(.L_331 - .L_330)
.L_330:
        /*0004*/ 	.word	0x00000082


	//----- nvinfo : EIATTR_KPARAM_INFO
	.align		4
.L_331:
        /*0008*/ 	.byte	0x04, 0x17
        /*000a*/ 	.short	(.L_333 - .L_332)
.L_332:
        /*000c*/ 	.word	0x00000000
        /*0010*/ 	.short	0x0001
        /*0012*/ 	.short	0x0008
        /*0014*/ 	.byte	0x00, 0xf0, 0x21, 0x00


	//----- nvinfo : EIATTR_KPARAM_INFO
	.align		4
.L_333:
        /*0018*/ 	.byte	0x04, 0x17
        /*001a*/ 	.short	(.L_335 - .L_334)
.L_334:
        /*001c*/ 	.word	0x00000000
        /*0020*/ 	.short	0x0000
        /*0022*/ 	.short	0x0000
        /*0024*/ 	.byte	0x00, 0xf5, 0x21, 0x00


	//----- nvinfo : EIATTR_SPARSE_MMA_MASK
	.align		4
.L_335:
        /*0028*/ 	.byte	0x03, 0x50
        /*002a*/ 	.short	0x0000


	//----- nvinfo : EIATTR_MAXREG_COUNT
	.align		4
        /*002c*/ 	.byte	0x03, 0x1b
        /*002e*/ 	.short	0x00ff


	//----- nvinfo : EIATTR_MERCURY_ISA_VERSION
	.align		4
        /*0030*/ 	.byte	0x03, 0x5f
        /*0032*/ 	.short	0x0101


	//----- nvinfo : EIATTR_VRC_CTA_INIT_COUNT
	.align		4
        /*0034*/ 	.byte	0x02, 0x4a
	.zero		1
	.zero		1


	//----- nvinfo : EIATTR_EXIT_INSTR_OFFSETS
	.align		4
        /*0038*/ 	.byte	0x04, 0x1c
        /*003a*/ 	.short	(.L_337 - .L_336)


	//   ....[0]....
.L_336:
        /*003c*/ 	.word	0x00000090


	//   ....[1]....
        /*0040*/ 	.word	0x00000110


	//----- nvinfo : EIATTR_CBANK_PARAM_SIZE
	.align		4
.L_337:
        /*0044*/ 	.byte	0x03, 0x19
        /*0046*/ 	.short	0x0010


	//----- nvinfo : EIATTR_PARAM_CBANK
	.align		4
        /*0048*/ 	.byte	0x04, 0x0a
        /*004a*/ 	.short	(.L_339 - .L_338)
	.align		4
.L_338:
        /*004c*/ 	.word	index@(.nv.constant0._Z24oddpowerweylsub_kernel10Pyy)
        /*0050*/ 	.short	0x0380
        /*0052*/ 	.short	0x0010


	//----- nvinfo : EIATTR_SW_WAR
	.align		4
.L_339:
        /*0054*/ 	.byte	0x04, 0x36
        /*0056*/ 	.short	(.L_341 - .L_340)
.L_340:
        /*0058*/ 	.word	0x00000008
.L_341:


//--------------------- .nv.info._Z23oddpowerweylsub_kernel9Pyy --------------------------
	.section	.nv.info._Z23oddpowerweylsub_kernel9Pyy,"",@"SHT_CUDA_INFO"
	.sectionflags	@""
	.align	4


	//----- nvinfo : EIATTR_CUDA_API_VERSION
	.align		4
        /*0000*/ 	.byte	0x04, 0x37
        /*0002*/ 	.short	(.L_343 - .L_342)
.L_342:
        /*0004*/ 	.word	0x00000082


	//----- nvinfo : EIATTR_KPARAM_INFO
	.align		4
.L_343:
        /*0008*/ 	.byte	0x04, 0x17
        /*000a*/ 	.short	(.L_345 - .L_344)
.L_344:
        /*000c*/ 	.word	0x00000000
        /*0010*/ 	.short	0x0001
        /*0012*/ 	.short	0x0008
        /*0014*/ 	.byte	0x00, 0xf0, 0x21, 0x00


	//----- nvinfo : EIATTR_KPARAM_INFO
	.align		4
.L_345:
        /*0018*/ 	.byte	0x04, 0x17
        /*001a*/ 	.short	(.L_347 - .L_346)
.L_346:
        /*001c*/ 	.word	0x00000000
        /*0020*/ 	.short	0x0000
        /*0022*/ 	.short	0x0000
        /*0024*/ 	.byte	0x00, 0xf5, 0x21, 0x00


	//----- nvinfo : EIATTR_SPARSE_MMA_MASK
	.align		4
.L_347:
        /*0028*/ 	.byte	0x03, 0x50
        /*002a*/ 	.short	0x0000


	//----- nvinfo : EIATTR_MAXREG_COUNT
	.align		4
        /*002c*/ 	.byte	0x03, 0x1b
        /*002e*/ 	.short	0x00ff


	//----- nvinfo : EIATTR_MERCURY_ISA_VERSION
	.align		4
        /*0030*/ 	.byte	0x03, 0x5f
        /*0032*/ 	.short	0x0101


	//----- nvinfo : EIATTR_VRC_CTA_INIT_COUNT
	.align		4
        /*0034*/ 	.byte	0x02, 0x4a
	.zero		1
	.zero		1


	//----- nvinfo : EIATTR_EXIT_INSTR_OFFSETS
	.align		4
        /*0038*/ 	.byte	0x04, 0x1c
        /*003a*/ 	.short	(.L_349 - .L_348)


	//   ....[0]....
.L_348:
        /*003c*/ 	.word	0x00000090


	//   ....[1]....
        /*0040*/ 	.word	0x00000110


	//----- nvinfo : EIATTR_CBANK_PARAM_SIZE
	.align		4
.L_349:
        /*0044*/ 	.byte	0x03, 0x19
        /*0046*/ 	.short	0x0010


	//----- nvinfo : EIATTR_PARAM_CBANK
	.align		4
        /*0048*/ 	.byte	0x04, 0x0a
        /*004a*/ 	.short	(.L_351 - .L_350)
	.align		4
.L_350:
        /*004c*/ 	.word	index@(.nv.constant0._Z23oddpowerweylsub_kernel9Pyy)
        /*0050*/ 	.short	0x0380
        /*0052*/ 	.short	0x0010


	//----- nvinfo : EIATTR_SW_WAR
	.align		4
.L_351:
        /*0054*/ 	.byte	0x04, 0x36
        /*0056*/ 	.short	(.L_353 - .L_352)
.L_352:
        /*0058*/ 	.word	0x00000008
.L_353:


//--------------------- .nv.info._Z23oddpowerweylsub_kernel8Pyy --------------------------
	.section	.nv.info._Z23oddpowerweylsub_kernel8Pyy,"",@"SHT_CUDA_INFO"
	.sectionflags	@""
	.align	4


	//----- nvinfo : EIATTR_CUDA_API_VERSION
	.align		4
        /*0000*/ 	.byte	0x04, 0x37
        /*0002*/ 	.short	(.L_355 - .L_354)
.L_354:
        /*0004*/ 	.word	0x00000082


	//----- nvinfo : EIATTR_KPARAM_INFO
	.align		4
.L_355:
        /*0008*/ 	.byte	0x04, 0x17
        /*000a*/ 	.short	(.L_357 - .L_356)
.L_356:
        /*000c*/ 	.word	0x00000000
        /*0010*/ 	.short	0x0001
        /*0012*/ 	.short	0x0008
        /*0014*/ 	.byte	0x00, 0xf0, 0x21, 0x00


	//----- nvinfo : EIATTR_KPARAM_INFO
	.align		4
.L_357:
        /*0018*/ 	.byte	0x04, 0x17
        /*001a*/ 	.short	(.L_359 - .L_358)
.L_358:
        /*001c*/ 	.word	0x00000000
        /*0020*/ 	.short	0x0000
        /*0022*/ 	.short	0x0000
        /*0024*/ 	.byte	0x00, 0xf5, 0x21, 0x00


	//----- nvinfo : EIATTR_SPARSE_MMA_MASK
	.align		4
.L_359:
        /*0028*/ 	.byte	0x03, 0x50
        /*002a*/ 	.short	0x0000


	//----- nvinfo : EIATTR_MAXREG_COUNT
	.align		4
        /*002c*/ 	.byte	0x03, 0x1b
        /*002e*/ 	.short	0x00ff


	//----- nvinfo : EIATTR_MERCURY_ISA_VERSION
	.align		4
        /*0030*/ 	.byte	0x03, 0x5f
        /*0032*/ 	.short	0x0101


	//----- nvinfo : EIATTR_VRC_CTA_INIT_COUNT
	.align		4
        /*0034*/ 	.byte	0x02, 0x4a
	.zero		1
	.zero		1


	//----- nvinfo : EIATTR_EXIT_INSTR_OFFSETS
	.align		4
        /*0038*/ 	.byte	0x04, 0x1c
        /*003a*/ 	.short	(.L_361 - .L_360)


	//   ....[0]....
.L_360:
        /*003c*/ 	.word	0x00000090


	//   ....[1]....
        /*0040*/ 	.word	0x00000110


	//----- nvinfo : EIATTR_CBANK_PARAM_SIZE
	.align		4
.L_361:
        /*0044*/ 	.byte	0x03, 0x19
        /*0046*/ 	.short	0x0010


	//----- nvinfo : EIATTR_PARAM_CBANK
	.align		4
        /*0048*/ 	.byte	0x04, 0x0a
        /*004a*/ 	.short	(.L_363 - .L_362)
	.align		4
.L_362:
        /*004c*/ 	.word	index@(.nv.constant0._Z23oddpowerweylsub_kernel8Pyy)
        /*0050*/ 	.short	0x0380
        /*0052*/ 	.short	0x0010


	//----- nvinfo : EIATTR_SW_WAR
	.align		4
.L_363:
        /*0054*/ 	.byte	0x04, 0x36
        /*0056*/ 	.short	(.L_365 - .L_364)
.L_364:
        /*0058*/ 	.word	0x00000008
.L_365:


//--------------------- .nv.info._Z23oddpowerweylsub_kernel7Pyy --------------------------
	.section	.nv.info._Z23oddpowerweylsub_kernel7Pyy,"",@"SHT_CUDA_INFO"
	.sectionflags	@""
	.align	4


	//----- nvinfo : EIATTR_CUDA_API_VERSION
	.align		4
        /*0000*/ 	.byte	0x04, 0x37
        /*0002*/ 	.short	(.L_367 - .L_366)
.L_366:
        /*0004*/ 	.word	0x00000082


	//----- nvinfo : EIATTR_KPARAM_INFO
	.align		4
.L_367:
        /*0008*/ 	.byte	0x04, 0x17
        /*000a*/ 	.short	(.L_369 - .L_368)
.L_368:
        /*000c*/ 	.word	0x00000000
        /*0010*/ 	.short	0x0001
        /*0012*/ 	.short	0x0008
        /*0014*/ 	.byte	0x00, 0xf0, 0x21, 0x00


	//----- nvinfo : EIATTR_KPARAM_INFO
	.align		4
.L_369:
        /*0018*/ 	.byte	0x04, 0x17
        /*001a*/ 	.short	(.L_371 - .L_370)
.L_370:
        /*001c*/ 	.word	0x00000000
        /*0020*/ 	.short	0x0000
        /*0022*/ 	.short	0x0000
        /*0024*/ 	.byte	0x00, 0xf5, 0x21, 0x00


	//----- nvinfo : EIATTR_SPARSE_MMA_MASK
	.align		4
.L_371:
        /*0028*/ 	.byte	0x03, 0x50
        /*002a*/ 	.short	0x0000


	//----- nvinfo : EIATTR_MAXREG_COUNT
	.align		4
        /*002c*/ 	.byte	0x03, 0x1b
        /*002e*/ 	.short	0x00ff


	//----- nvinfo : EIATTR_MERCURY_ISA_VERSION
	.align		4
        /*0030*/ 	.byte	0x03, 0x5f
        /*0032*/ 	.short	0x0101


	//----- nvinfo : EIATTR_VRC_CTA_INIT_COUNT
	.align		4
        /*0034*/ 	.byte	0x02, 0x4a
	.zero		1
	.zero		1


	//----- nvinfo : EIATTR_EXIT_INSTR_OFFSETS
	.align		4
        /*0038*/ 	.byte	0x04, 0x1c
        /*003a*/ 	.short	(.L_373 - .L_372)


	//   ....[0]....
.L_372:
        /*003c*/ 	.word	0x00000090


	//   ....[1]....
        /*0040*/ 	.word	0x00000110


	//----- nvinfo : EIATTR_CBANK_PARAM_SIZE
	.align		4
.L_373:
        /*0044*/ 	.byte	0x03, 0x19
        /*0046*/ 	.short	0x0010


	//----- nvinfo : EIATTR_PARAM_CBANK
	.align		4
        /*0048*/ 	.byte	0x04, 0x0a
        /*004a*/ 	.short	(.L_375 - .L_374)
	.align		4
.L_374:
        /*004c*/ 	.word	index@(.nv.constant0._Z23oddpowerweylsub_kernel7Pyy)
        /*0050*/ 	.short	0x0380
        /*0052*/ 	.short	0x0010


	//----- nvinfo : EIATTR_SW_WAR
	.align		4
.L_375:
        /*0054*/ 	.byte	0x04, 0x36
        /*0056*/ 	.short	(.L_377 - .L_376)
.L_376:
        /*0058*/ 	.word	0x00000008
.L_377:


//--------------------- .nv.info._Z23oddpowerweylsub_kernel6Pyy --------------------------
	.section	.nv.info._Z23oddpowerweylsub_kernel6Pyy,"",@"SHT_CUDA_INFO"
	.sectionflags	@""
	.align	4


	//----- nvinfo : EIATTR_CUDA_API_VERSION
	.align		4
        /*0000*/ 	.byte	0x04, 0x37
        /*0002*/ 	.short	(.L_379 - .L_378)
.L_378:
        /*0004*/ 	.word	0x00000082


	//----- nvinfo : EIATTR_KPARAM_INFO
	.align		4
.L_379:
        /*0008*/ 	.byte	0x04, 0x17
        /*000a*/ 	.short	(.L_381 - .L_380)
.L_380:
        /*000c*/ 	.word	0x00000000
        /*0010*/ 	.short	0x0001
        /*0012*/ 	.short	0x0008
        /*0014*/ 	.byte	0x00, 0xf0, 0x21, 0x00


	//----- nvinfo : EIATTR_KPARAM_INFO
	.align		4
.L_381:
        /*0018*/ 	.byte	0x04, 0x17
        /*001a*/ 	.short	(.L_383 - .L_382)
.L_382:
        /*001c*/ 	.word	0x00000000
        /*0020*/ 	.short	0x0000
        /*0022*/ 	.short	0x0000
        /*0024*/ 	.byte	0x00, 0xf5, 0x21, 0x00


	//----- nvinfo : EIATTR_SPARSE_MMA_MASK
	.align		4
.L_383:
        /*0028*/ 	.byte	0x03, 0x50
        /*002a*/ 	.short	0x0000


	//----- nvinfo : EIATTR_MAXREG_COUNT
	.align		4
        /*002c*/ 	.byte	0x03, 0x1b
        /*002e*/ 	.short	0x00ff


	//----- nvinfo : EIATTR_MERCURY_ISA_VERSION
	.align		4
        /*0030*/ 	.byte	0x03, 0x5f
        /*0032*/ 	.short	0x0101


	//----- nvinfo : EIATTR_VRC_CTA_INIT_COUNT
	.align		4
        /*0034*/ 	.byte	0x02, 0x4a
	.zero		1
	.zero		1


	//----- nvinfo : EIATTR_EXIT_INSTR_OFFSETS
	.align		4
        /*0038*/ 	.byte	0x04, 0x1c
        /*003a*/ 	.short	(.L_385 - .L_384)


	//   ....[0]....
.L_384:
        /*003c*/ 	.word	0x00000090


	//   ....[1]....
        /*0040*/ 	.word	0x00000110


	//----- nvinfo : EIATTR_CBANK_PARAM_SIZE
	.align		4
.L_385:
        /*0044*/ 	.byte	0x03, 0x19
        /*0046*/ 	.short	0x0010


	//----- nvinfo : EIATTR_PARAM_CBANK
	.align		4
        /*0048*/ 	.byte	0x04, 0x0a
        /*004a*/ 	.short	(.L_387 - .L_386)
	.align		4
.L_386:
        /*004c*/ 	.word	index@(.nv.constant0._Z23oddpowerweylsub_kernel6Pyy)
        /*0050*/ 	.short	0x0380
        /*0052*/ 	.short	0x0010


	//----- nvinfo : EIATTR_SW_WAR
	.align		4
.L_387:
        /*0054*/ 	.byte	0x04, 0x36
        /*0056*/ 	.short	(.L_389 - .L_388)
.L_388:
        /*0058*/ 	.word	0x00000008
.L_389:


//--------------------- .nv.info._Z23oddpowerweylsub_kernel5Pyy --------------------------
	.section	.nv.info._Z23oddpowerweylsub_kernel5Pyy,"",@"SHT_CUDA_INFO"
	.sectionflags	@""
	.align	4


	//----- nvinfo : EIATTR_CUDA_API_VERSION
	.align		4
        /*0000*/ 	.byte	0x04, 0x37
        /*0002*/ 	.short	(.L_391 - .L_390)
.L_390:
        /*0004*/ 	.word	0x00000082


	//----- nvinfo : EIATTR_KPARAM_INFO
	.align		4
.L_391:
        /*0008*/ 	.byte	0x04, 0x17
        /*000a*/ 	.short	(.L_393 - .L_392)
.L_392:
        /*000c*/ 	.word	0x00000000
        /*0010*/ 	.short	0x0001
        /*0012*/ 	.short	0x0008
        /*0014*/ 	.byte	0x00, 0xf0, 0x21, 0x00


	//----- nvinfo : EIATTR_KPARAM_INFO
	.align		4
.L_393:
        /*0018*/ 	.byte	0x04, 0x17
        /*001a*/ 	.short	(.L_395 - .L_394)
.L_394:
        /*001c*/ 	.word	0x00000000
        /*0020*/ 	.short	0x0000
        /*0022*/ 	.short	0x0000
        /*0024*/ 	.byte	0x00, 0xf5, 0x21, 0x00


	//----- nvinfo : EIATTR_SPARSE_MMA_MASK
	.align		4
.L_395:
        /*0028*/ 	.byte	0x03, 0x50
        /*002a*/ 	.short	0x0000


	//----- nvinfo : EIATTR_MAXREG_COUNT
	.align		4
        /*002c*/ 	.byte	0x03, 0x1b
        /*002e*/ 	.short	0x00ff


	//----- nvinfo : EIATTR_MERCURY_ISA_VERSION
	.align		4
        /*0030*/ 	.byte	0x03, 0x5f
        /*0032*/ 	.short	0x0101


	//----- nvinfo : EIATTR_VRC_CTA_INIT_COUNT
	.align		4
        /*0034*/ 	.byte	0x02, 0x4a
	.zero		1
	.zero		1


	//----- nvinfo : EIATTR_EXIT_INSTR_OFFSETS
	.align		4
        /*0038*/ 	.byte	0x04, 0x1c
        /*003a*/ 	.short	(.L_397 - .L_396)


	//   ....[0]....
.L_396:
        /*003c*/ 	.word	0x00000090


	//   ....[1]....
        /*0040*/ 	.word	0x00000110


	//----- nvinfo : EIATTR_CBANK_PARAM_SIZE
	.align		4
.L_397:
        /*0044*/ 	.byte	0x03, 0x19
        /*0046*/ 	.short	0x0010


	//----- nvinfo : EIATTR_PARAM_CBANK
	.align		4
        /*0048*/ 	.byte	0x04, 0x0a
        /*004a*/ 	.short	(.L_399 - .L_398)
	.align		4
.L_398:
        /*004c*/ 	.word	index@(.nv.constant0._Z23oddpowerweylsub_kernel5Pyy)
        /*0050*/ 	.short	0x0380
        /*0052*/ 	.short	0x0010


	//----- nvinfo : EIATTR_SW_WAR
	.align		4
.L_399:
        /*0054*/ 	.byte	0x04, 0x36
        /*0056*/ 	.short	(.L_401 - .L_400)
.L_400:
        /*0058*/ 	.word	0x00000008
.L_401:


//--------------------- .nv.info._Z23oddpowerweylsub_kernel4Pyy --------------------------
	.section	.nv.info._Z23oddpowerweylsub_kernel4Pyy,"",@"SHT_CUDA_INFO"
	.sectionflags	@""
	.align	4


	//----- nvinfo : EIATTR_CUDA_API_VERSION
	.align		4
        /*0000*/ 	.byte	0x04, 0x37
        /*0002*/ 	.short	(.L_403 - .L_402)
.L_402:
        /*0004*/ 	.word	0x00000082


	//----- nvinfo : EIATTR_KPARAM_INFO
	.align		4
.L_403:
        /*0008*/ 	.byte	0x04, 0x17
        /*000a*/ 	.short	(.L_405 - .L_404)
.L_404:
        /*000c*/ 	.word	0x00000000
        /*0010*/ 	.short	0x0001
        /*0012*/ 	.short	0x0008
        /*0014*/ 	.byte	0x00, 0xf0, 0x21, 0x00


	//----- nvinfo : EIATTR_KPARAM_INFO
	.align		4
.L_405:
        /*0018*/ 	.byte	0x04, 0x17
        /*001a*/ 	.short	(.L_407 - .L_406)
.L_406:
        /*001c*/ 	.word	0x00000000
        /*0020*/ 	.short	0x0000
        /*0022*/ 	.short	0x0000
        /*0024*/ 	.byte	0x00, 0xf5, 0x21, 0x00


	//----- nvinfo : EIATTR_SPARSE_MMA_MASK
	.align		4
.L_407:
        /*0028*/ 	.byte	0x03, 0x50
        /*002a*/ 	.short	0x0000


	//----- nvinfo : EIATTR_MAXREG_COUNT
	.align		4
        /*002c*/ 	.byte	0x03, 0x1b
        /*002e*/ 	.short	0x00ff


	//----- nvinfo : EIATTR_MERCURY_ISA_VERSION
	.align		4
        /*0030*/ 	.byte	0x03, 0x5f
        /*0032*/ 	.short	0x0101


	//----- nvinfo : EIATTR_VRC_CTA_INIT_COUNT
	.align		4
        /*0034*/ 	.byte	0x02, 0x4a
	.zero		1
	.zero		1


	//----- nvinfo : EIATTR_EXIT_INSTR_OFFSETS
	.align		4
        /*0038*/ 	.byte	0x04, 0x1c
        /*003a*/ 	.short	(.L_409 - .L_408)


	//   ....[0]....
.L_408:
        /*003c*/ 	.word	0x00000090


	//   ....[1]....
        /*0040*/ 	.word	0x00000110


	//----- nvinfo : EIATTR_CBANK_PARAM_SIZE
	.align		4
.L_409:
        /*0044*/ 	.byte	0x03, 0x19
        /*0046*/ 	.short	0x0010


	//----- nvinfo : EIATTR_PARAM_CBANK
	.align		4
        /*0048*/ 	.byte	0x04, 0x0a
        /*004a*/ 	.short	(.L_411 - .L_410)
	.align		4
.L_410:
        /*004c*/ 	.word	index@(.nv.constant0._Z23oddpowerweylsub_kernel4Pyy)
        /*0050*/ 	.short	0x0380
        /*0052*/ 	.short	0x0010


	//----- nvinfo : EIATTR_SW_WAR
	.align		4
.L_411:
        /*0054*/ 	.byte	0x04, 0x36
        /*0056*/ 	.short	(.L_413 - .L_412)
.L_412:
        /*0058*/ 	.word	0x00000008
.L_413:


//--------------------- .nv.info._Z23oddpowerweylsub_kernel3Pyy --------------------------
	.section	.nv.info._Z23oddpowerweylsub_kernel3Pyy,"",@"SHT_CUDA_INFO"
	.sectionflags	@""
	.align	4


	//----- nvinfo : EIATTR_CUDA_API_VERSION
	.align		4
        /*0000*/ 	.byte	0x04, 0x37
        /*0002*/ 	.short	(.L_415 - .L_414)
.L_414:
        /*0004*/ 	.word	0x00000082


	//----- nvinfo : EIATTR_KPARAM_INFO
	.align		4
.L_415:
        /*0008*/ 	.byte	0x04, 0x17
        /*000a*/ 	.short	(.L_417 - .L_416)
.L_416:
        /*000c*/ 	.word	0x00000000
        /*0010*/ 	.short	0x0001
        /*0012*/ 	.short	0x0008
        /*0014*/ 	.byte	0x00, 0xf0, 0x21, 0x00


	//----- nvinfo : EIATTR_KPARAM_INFO
	.align		4
.L_417:
        /*0018*/ 	.byte	0x04, 0x17
        /*001a*/ 	.short	(.L_419 - .L_418)
.L_418:
        /*001c*/ 	.word	0x00000000
        /*0020*/ 	.short	0x0000
        /*0022*/ 	.short	0x0000
        /*0024*/ 	.byte	0x00, 0xf5, 0x21, 0x00


	//----- nvinfo : EIATTR_SPARSE_MMA_MASK
	.align		4
.L_419:
        /*0028*/ 	.byte	0x03, 0x50
        /*002a*/ 	.short	0x0000


	//----- nvinfo : EIATTR_MAXREG_COUNT
	.align		4
        /*002c*/ 	.byte	0x03, 0x1b
        /*002e*/ 	.short	0x00ff


	//----- nvinfo : EIATTR_MERCURY_ISA_VERSION
	.align		4
        /*0030*/ 	.byte	0x03, 0x5f
        /*0032*/ 	.short	0x0101


	//----- nvinfo : EIATTR_VRC_CTA_INIT_COUNT
	.align		4
        /*0034*/ 	.byte	0x02, 0x4a
	.zero		1
	.zero		1


	//----- nvinfo : EIATTR_EXIT_INSTR_OFFSETS
	.align		4
        /*0038*/ 	.byte	0x04, 0x1c
        /*003a*/ 	.short	(.L_421 - .L_420)


	//   ....[0]....
.L_420:
        /*003c*/ 	.word	0x00000090


	//   ....[1]....
        /*0040*/ 	.word	0x00000110


	//----- nvinfo : EIATTR_CBANK_PARAM_SIZE
	.align		4
.L_421:
        /*0044*/ 	.byte	0x03, 0x19
        /*0046*/ 	.short	0x0010


	//----- nvinfo : EIATTR_PARAM_CBANK
	.align		4
        /*0048*/ 	.byte	0x04, 0x0a
        /*004a*/ 	.short	(.L_423 - .L_422)
	.align		4
.L_422:
        /*004c*/ 	.word	index@(.nv.constant0._Z23oddpowerweylsub_kernel3Pyy)
        /*0050*/ 	.short	0x0380
        /*0052*/ 	.short	0x0010


	//----- nvinfo : EIATTR_SW_WAR
	.align		4
.L_423:
        /*0054*/ 	.byte	0x04, 0x36
        /*0056*/ 	.short	(.L_425 - .L_424)
.L_424:
        /*0058*/ 	.word	0x00000008
.L_425:


//--------------------- .nv.info._Z23oddpowerweylsub_kernel2Pyy --------------------------
	.section	.nv.info._Z23oddpowerweylsub_kernel2Pyy,"",@"SHT_CUDA_INFO"
	.sectionflags	@""
	.align	4


	//----- nvinfo : EIATTR_CUDA_API_VERSION
	.align		4
        /*0000*/ 	.byte	0x04, 0x37
        /*0002*/ 	.short	(.L_427 - .L_426)
.L_426:
        /*0004*/ 	.word	0x00000082


	//----- nvinfo : EIATTR_KPARAM_INFO
	.align		4
.L_427:
        /*0008*/ 	.byte	0x04, 0x17
        /*000a*/ 	.short	(.L_429 - .L_428)
.L_428:
        /*000c*/ 	.word	0x00000000
        /*0010*/ 	.short	0x0001
        /*0012*/ 	.short	0x0008
        /*0014*/ 	.byte	0x00, 0xf0, 0x21, 0x00


	//----- nvinfo : EIATTR_KPARAM_INFO
	.align		4
.L_429:
        /*0018*/ 	.byte	0x04, 0x17
        /*001a*/ 	.short	(.L_431 - .L_430)
.L_430:
        /*001c*/ 	.word	0x00000000
        /*0020*/ 	.short	0x0000
        /*0022*/ 	.short	0x0000
        /*0024*/ 	.byte	0x00, 0xf5, 0x21, 0x00


	//----- nvinfo : EIATTR_SPARSE_MMA_MASK
	.align		4
.L_431:
        /*0028*/ 	.byte	0x03, 0x50
        /*002a*/ 	.short	0x0000


	//----- nvinfo : EIATTR_MAXREG_COUNT
	.align		4
        /*002c*/ 	.byte	0x03, 0x1b
        /*002e*/ 	.short	0x00ff


	//----- nvinfo : EIATTR_MERCURY_ISA_VERSION
	.align		4
        /*0030*/ 	.byte	0x03, 0x5f
        /*0032*/ 	.short	0x0101


	//----- nvinfo : EIATTR_VRC_CTA_INIT_COUNT
	.align		4
        /*0034*/ 	.byte	0x02, 0x4a
	.zero		1
	.zero		1


	//----- nvinfo : EIATTR_EXIT_INSTR_OFFSETS
	.align		4
        /*0038*/ 	.byte	0x04, 0x1c
        /*003a*/ 	.short	(.L_433 - .L_432)


	//   ....[0]....
.L_432:
        /*003c*/ 	.word	0x00000090


	//   ....[1]....
        /*0040*/ 	.word	0x00000110


	//----- nvinfo : EIATTR_CBANK_PARAM_SIZE
	.align		4
.L_433:
        /*0044*/ 	.byte	0x03, 0x19
        /*0046*/ 	.short	0x0010


	//----- nvinfo : EIATTR_PARAM_CBANK
	.align		4
        /*0048*/ 	.byte	0x04, 0x0a
        /*004a*/ 	.short	(.L_435 - .L_434)
	.align		4
.L_434:
        /*004c*/ 	.word	index@(.nv.constant0._Z23oddpowerweylsub_kernel2Pyy)
        /*0050*/ 	.short	0x0380
        /*0052*/ 	.short	0x0010


	//----- nvinfo : EIATTR_SW_WAR
	.align		4
.L_435:
        /*0054*/ 	.byte	0x04, 0x36
        /*0056*/ 	.short	(.L_437 - .L_436)
.L_436:
        /*0058*/ 	.word	0x00000008
.L_437:


//--------------------- .nv.info._Z22oddpowerweylsub_kernelPyy --------------------------
	.section	.nv.info._Z22oddpowerweylsub_kernelPyy,"",@"SHT_CUDA_INFO"
	.sectionflags	@""
	.align	4


	//----- nvinfo : EIATTR_CUDA_API_VERSION
	.align		4
        /*0000*/ 	.byte	0x04, 0x37
        /*0002*/ 	.short	(.L_439 - .L_438)
.L_438:
        /*0004*/ 	.word	0x00000082


	//----- nvinfo : EIATTR_KPARAM_INFO
	.align		4
.L_439:
        /*0008*/ 	.byte	0x04, 0x17
        /*000a*/ 	.short	(.L_441 - .L_440)
.L_440:
        /*000c*/ 	.word	0x00000000
        /*0010*/ 	.short	0x0001
        /*0012*/ 	.short	0x0008
        /*0014*/ 	.byte	0x00, 0xf0, 0x21, 0x00


	//----- nvinfo : EIATTR_KPARAM_INFO
	.align		4
.L_441:
        /*0018*/ 	.byte	0x04, 0x17
        /*001a*/ 	.short	(.L_443 - .L_442)
.L_442:
        /*001c*/ 	.word	0x00000000
        /*0020*/ 	.short	0x0000
        /*0022*/ 	.short	0x0000
        /*0024*/ 	.byte	0x00, 0xf5, 0x21, 0x00


	//----- nvinfo : EIATTR_SPARSE_MMA_MASK
	.align		4
.L_443:
        /*0028*/ 	.byte	0x03, 0x50
        /*002a*/ 	.short	0x0000


	//----- nvinfo : EIATTR_MAXREG_COUNT
	.align		4
        /*002c*/ 	.byte	0x03, 0x1b
        /*002e*/ 	.short	0x00ff


	//----- nvinfo : EIATTR_MERCURY_ISA_VERSION
	.align		4
        /*0030*/ 	.byte	0x03, 0x5f
        /*0032*/ 	.short	0x0101


	//----- nvinfo : EIATTR_VRC_CTA_INIT_COUNT
	.align		4
        /*0034*/ 	.byte	0x02, 0x4a
	.zero		1
	.zero		1


	//----- nvinfo : EIATTR_EXIT_INSTR_OFFSETS
	.align		4
        /*0038*/ 	.byte	0x04, 0x1c
        /*003a*/ 	.short	(.L_445 - .L_444)


	//   ....[0]....
.L_444:
        /*003c*/ 	.word	0x00000090


	//   ....[1]....
        /*0040*/ 	.word	0x00000110


	//----- nvinfo : EIATTR_CBANK_PARAM_SIZE
	.align		4
.L_445:
        /*0044*/ 	.byte	0x03, 0x19
        /*0046*/ 	.short	0x0010


	//----- nvinfo : EIATTR_PARAM_CBANK
	.align		4
        /*0048*/ 	.byte	0x04, 0x0a
        /*004a*/ 	.short	(.L_447 - .L_446)
	.align		4
.L_446:
        /*004c*/ 	.word	index@(.nv.constant0._Z22oddpowerweylsub_kernelPyy)
        /*0050*/ 	.short	0x0380
        /*0052*/ 	.short	0x0010


	//----- nvinfo : EIATTR_SW_WAR
	.align		4
.L_447:
        /*0054*/ 	.byte	0x04, 0x36
        /*0056*/ 	.short	(.L_449 - .L_448)
.L_448:
        /*0058*/ 	.word	0x00000008
.L_449:


//--------------------- .nv.callgraph             --------------------------
	.section	.nv.callgraph,"",@"SHT_CUDA_CALLGRAPH"
	.align	4
	.sectionentsize	8
	.align		4
        /*0000*/ 	.word	0x00000000
	.align		4
        /*0004*/ 	.word	0xffffffff
	.align		4
        /*0008*/ 	.word	0x00000000
	.align		4
        /*000c*/ 	.word	0xfffffffe
	.align		4
        /*0010*/ 	.word	0x00000000
	.align		4
        /*0014*/ 	.word	0xfffffffd
	.align		4
        /*0018*/ 	.word	0x00000000
	.align		4
        /*001c*/ 	.word	0xfffffffc


//--------------------- .text._Z24oddpowerweylsub_kernel25Pyy --------------------------
	.section	.text._Z24oddpowerweylsub_kernel25Pyy,"ax",@progbits
	.align	128
        .global         _Z24oddpowerweylsub_kernel25Pyy
        .type           _Z24oddpowerweylsub_kernel25Pyy,@function
        .size           _Z24oddpowerweylsub_kernel25Pyy,(.L_x_25 - _Z24oddpowerweylsub_kernel25Pyy)
        .other          _Z24oddpowerweylsub_kernel25Pyy,@"STO_CUDA_ENTRY STV_DEFAULT"
_Z24oddpowerweylsub_kernel25Pyy:
.text._Z24oddpowerweylsub_kernel25Pyy:
[----:B------:R-:W-:Y:S01]  /*0000*/  LDC R1, c[0x0][0x37c] ;  /* 0x0000df00ff017b82 */ /* 0x000fe20000000800 */
[----:B------:R-:W0:Y:S07]  /*0010*/  S2R R3, SR_TID.X ;  /* 0x0000000000037919 */ /* 0x000e2e0000002100 */
[----:B------:R-:W0:Y:S01]  /*0020*/  S2UR UR4, SR_CTAID.X ;  /* 0x00000000000479c3 */ /* 0x000e220000002500 */
[----:B------:R-:W1:Y:S07]  /*0030*/  LDCU.64 UR6, c[0x0][0x388] ;  /* 0x00007100ff0677ac */ /* 0x000e6e0008000a00 */
[----:B------:R-:W0:Y:S02]  /*0040*/  LDC R0, c[0x0][0x360] ;  /* 0x0000d800ff007b82 */ /* 0x000e240000000800 */
[----:B0-----:R-:W-:-:S05]  /*0050*/  IMAD R0, R0, UR4, R3 ;  /* 0x0000000400007c24 */ /* 0x001fca000f8e0203 */
[----:B-1----:R-:W-:Y:S02]  /*0060*/  ISETP.GE.U32.AND P0, PT, R0, UR6, PT ;  /* 0x0000000600007c0c */ /* 0x002fe4000bf06070 */
[----:B------:R-:W-:-:S04]  /*0070*/  SHF.R.S32.HI R5, RZ, 0x1f, R0 ;  /* 0x0000001fff057819 */ /* 0x000fc80000011400 */
[----:B------:R-:W-:-:S13]  /*0080*/  ISETP.GE.U32.AND.EX P0, PT, R5, UR7, PT, P0 ;  /* 0x0000000705007c0c */ /* 0x000fda000bf06100 */
[----:B------:R-:W-:Y:S05]  /*0090*/  @P0 EXIT ;  /* 0x000000000000094d */ /* 0x000fea0003800000 */
[----:B------:R-:W0:Y:S01]  /*00a0*/  LDCU.64 UR6, c[0x0][0x380] ;  /* 0x00007000ff0677ac */ /* 0x000e220008000a00 */
[C---:B------:R-:W-:Y:S01]  /*00b0*/  LOP3.LUT R2, R0.reuse, 0x1, RZ, 0xfc, !PT ;  /* 0x0000000100027812 */ /* 0x040fe200078efcff */
[----:B------:R-:W1:Y:S03]  /*00c0*/  LDCU.64 UR4, c[0x0][0x358] ;  /* 0x00006b00ff0477ac */ /* 0x000e660008000a00 */
[----:B------:R-:W-:Y:S02]  /*00d0*/  SHF.R.S32.HI R3, RZ, 0x1f, R2 ;  /* 0x0000001fff037819 */ /* 0x000fe40000011402 */
[----:B0-----:R-:W-:-:S04]  /*00e0*/  LEA R4, P0, R0, UR6, 0x3 ;  /* 0x0000000600047c11 */ /* 0x001fc8000f8018ff */
[----:B------:R-:W-:-:S05]  /*00f0*/  LEA.HI.X R5, R0, UR7, R5, 0x3, P0 ;  /* 0x0000000700057c11 */ /* 0x000fca00080f1c05 */
[----:B-1----:R-:W-:Y:S01]  /*0100*/  STG.E.64 desc[UR4][R4.64], R2 ;  /* 0x0000000204007986 */ /* 0x002fe2000c101b04 */
[----:B------:R-:W-:Y:S05]  /*0110*/  EXIT ;  /* 0x000000000000794d */ /* 0x000fea0003800000 */
.L_x_0:
[----:B------:R-:W-:-:S00]  /*0120*/  BRA `(.L_x_0) ;  /* 0xfffffffc00fc7947 */ /* 0x000fc0000383ffff */
[----:B------:R-:W-:-:S00]  /*0130*/  NOP ;  /* 0x0000000000007918 */ /* 0x000fc00000000000 */
        /* <DEDUP_REMOVED lines=12> */
.L_x_25:


//--------------------- .text._Z24oddpowerweylsub_kernel24Pyy --------------------------
	.section	.text._Z24oddpowerweylsub_kernel24Pyy,"ax",@progbits
	.align	128
        .global         _Z24oddpowerweylsub_kernel24Pyy
        .type           _Z24oddpowerweylsub_kernel24Pyy,@function
        .size           _Z24oddpowerweylsub_kernel24Pyy,(.L_x_26 - _Z24oddpowerweylsub_kernel24Pyy)
        .other          _Z24oddpowerweylsub_kernel24Pyy,@"STO_CUDA_ENTRY STV_DEFAULT"
_Z24oddpowerweylsub_kernel24Pyy:
.text._Z24oddpowerweylsub_kernel24Pyy:
        /* <DEDUP_REMOVED lines=18> */
.L_x_1:
        /* <DEDUP_REMOVED lines=14> */
.L_x_26:


//--------------------- .text._Z24oddpowerweylsub_kernel23Pyy --------------------------
	.section	.text._Z24oddpowerweylsub_kernel23Pyy,"ax",@progbits
	.align	128
        .global         _Z24oddpowerweylsub_kernel23Pyy
        .type           _Z24oddpowerweylsub_kernel23Pyy,@function
        .size           _Z24oddpowerweylsub_kernel23Pyy,(.L_x_27 - _Z24oddpowerweylsub_kernel23Pyy)
        .other          _Z24oddpowerweylsub_kernel23Pyy,@"STO_CUDA_ENTRY STV_DEFAULT"
_Z24oddpowerweylsub_kernel23Pyy:
.text._Z24oddpowerweylsub_kernel23Pyy:
        /* <DEDUP_REMOVED lines=18> */
.L_x_2:
        /* <DEDUP_REMOVED lines=14> */
.L_x_27:


//--------------------- .text._Z24oddpowerweylsub_kernel22Pyy --------------------------
	.section	.text._Z24oddpowerweylsub_kernel22Pyy,"ax",@progbits
	.align	128
        .global         _Z24oddpowerweylsub_kernel22Pyy
        .type           _Z24oddpowerweylsub_kernel22Pyy,@function
        .size           _Z24oddpowerweylsub_kernel22Pyy,(.L_x_28 - _Z24oddpowerweylsub_kernel22Pyy)
        .other          _Z24oddpowerweylsub_kernel22Pyy,@"STO_CUDA_ENTRY STV_DEFAULT"
_Z24oddpowerweylsub_kernel22Pyy:
.text._Z24oddpowerweylsub_kernel22Pyy:
        /* <DEDUP_REMOVED lines=18> */
.L_x_3:
        /* <DEDUP_REMOVED lines=14> */
.L_x_28:


//--------------------- .text._Z24oddpowerweylsub_kernel21Pyy --------------------------
	.section	.text._Z24oddpowerweylsub_kernel21Pyy,"ax",@progbits
	.align	128
        .global         _Z24oddpowerweylsub_kernel21Pyy
        .type           _Z24oddpowerweylsub_kernel21Pyy,@function
        .size           _Z24oddpowerweylsub_kernel21Pyy,(.L_x_29 - _Z24oddpowerweylsub_kernel21Pyy)
        .other          _Z24oddpowerweylsub_kernel21Pyy,@"STO_CUDA_ENTRY STV_DEFAULT"
_Z24oddpowerweylsub_kernel21Pyy:
.text._Z24oddpowerweylsub_kernel21Pyy:
        /* <DEDUP_REMOVED lines=18> */
.L_x_4:
        /* <DEDUP_REMOVED lines=14> */
.L_x_29:


//--------------------- .text._Z24oddpowerweylsub_kernel20Pyy --------------------------
	.section	.text._Z24oddpowerweylsub_kernel20Pyy,"ax",@progbits
	.align	128
        .global         _Z24oddpowerweylsub_kernel20Pyy
        .type           _Z24oddpowerweylsub_kernel20Pyy,@function
        .size           _Z24oddpowerweylsub_kernel20Pyy,(.L_x_30 - _Z24oddpowerweylsub_kernel20Pyy)
        .other          _Z24oddpowerweylsub_kernel20Pyy,@"STO_CUDA_ENTRY STV_DEFAULT"
_Z24oddpowerweylsub_kernel20Pyy:
.text._Z24oddpowerweylsub_kernel20Pyy:
        /* <DEDUP_REMOVED lines=18> */
.L_x_5:
        /* <DEDUP_REMOVED lines=14> */
.L_x_30:


//--------------------- .text._Z24oddpowerweylsub_kernel19Pyy --------------------------
	.section	.text._Z24oddpowerweylsub_kernel19Pyy,"ax",@progbits
	.align	128
        .global         _Z24oddpowerweylsub_kernel19Pyy
        .type           _Z24oddpowerweylsub_kernel19Pyy,@function
        .size           _Z24oddpowerweylsub_kernel19Pyy,(.L_x_31 - _Z24oddpowerweylsub_kernel19Pyy)
        .other          _Z24oddpowerweylsub_kernel19Pyy,@"STO_CUDA_ENTRY STV_DEFAULT"
_Z24oddpowerweylsub_kernel19Pyy:
.text._Z24oddpowerweylsub_kernel19Pyy:
        /* <DEDUP_REMOVED lines=18> */
.L_x_6:
        /* <DEDUP_REMOVED lines=14> */
.L_x_31:


//--------------------- .text._Z24oddpowerweylsub_kernel18Pyy --------------------------
	.section	.text._Z24oddpowerweylsub_kernel18Pyy,"ax",@progbits
	.align	128
        .global         _Z24oddpowerweylsub_kernel18Pyy
        .type           _Z24oddpowerweylsub_kernel18Pyy,@function
        .size           _Z24oddpowerweylsub_kernel18Pyy,(.L_x_32 - _Z24oddpowerweylsub_kernel18Pyy)
        .other          _Z24oddpowerweylsub_kernel18Pyy,@"STO_CUDA_ENTRY STV_DEFAULT"
_Z24oddpowerweylsub_kernel18Pyy:
.text._Z24oddpowerweylsub_kernel18Pyy:
        /* <DEDUP_REMOVED lines=18> */
.L_x_7:
        /* <DEDUP_REMOVED lines=14> */
.L_x_32:


//--------------------- .text._Z24oddpowerweylsub_kernel17Pyy --------------------------
	.section	.text._Z24oddpowerweylsub_kernel17Pyy,"ax",@progbits
	.align	128
        .global         _Z24oddpowerweylsub_kernel17Pyy
        .type           _Z24oddpowerweylsub_kernel17Pyy,@function
        .size           _Z24oddpowerweylsub_kernel17Pyy,(.L_x_33 - _Z24oddpowerweylsub_kernel17Pyy)
        .other          _Z24oddpowerweylsub_kernel17Pyy,@"STO_CUDA_ENTRY STV_DEFAULT"
_Z24oddpowerweylsub_kernel17Pyy:
.text._Z24oddpowerweylsub_kernel17Pyy:
        /* <DEDUP_REMOVED lines=18> */
.L_x_8:
        /* <DEDUP_REMOVED lines=14> */
.L_x_33:


//--------------------- .text._Z24oddpowerweylsub_kernel16Pyy --------------------------
	.section	.text._Z24oddpowerweylsub_kernel16Pyy,"ax",@progbits
	.align	128
        .global         _Z24oddpowerweylsub_kernel16Pyy
        .type           _Z24oddpowerweylsub_kernel16Pyy,@function
        .size           _Z24oddpowerweylsub_kernel16Pyy,(.L_x_34 - _Z24oddpowerweylsub_kernel16Pyy)
        .other          _Z24oddpowerweylsub_kernel16Pyy,@"STO_CUDA_ENTRY STV_DEFAULT"
_Z24oddpowerweylsub_kernel16Pyy:
.text._Z24oddpowerweylsub_kernel16Pyy:
        /* <DEDUP_REMOVED lines=18> */
.L_x_9:
        /* <DEDUP_REMOVED lines=14> */
.L_x_34:


//--------------------- .text._Z24oddpowerweylsub_kernel15Pyy --------------------------
	.section	.text._Z24oddpowerweylsub_kernel15Pyy,"ax",@progbits
	.align	128
        .global         _Z24oddpowerweylsub_kernel15Pyy
        .type           _Z24oddpowerweylsub_kernel15Pyy,@function
        .size           _Z24oddpowerweylsub_kernel15Pyy,(.L_x_35 - _Z24oddpowerweylsub_kernel15Pyy)
        .other          _Z24oddpowerweylsub_kernel15Pyy,@"STO_CUDA_ENTRY STV_DEFAULT"
_Z24oddpowerweylsub_kernel15Pyy:
.text._Z24oddpowerweylsub_kernel15Pyy:
        /* <DEDUP_REMOVED lines=18> */
.L_x_10:
        /* <DEDUP_REMOVED lines=14> */
.L_x_35:


//--------------------- .text._Z24oddpowerweylsub_kernel14Pyy --------------------------
	.section	.text._Z24oddpowerweylsub_kernel14Pyy,"ax",@progbits
	.align	128
        .global         _Z24oddpowerweylsub_kernel14Pyy
        .type           _Z24oddpowerweylsub_kernel14Pyy,@function
        .size           _Z24oddpowerweylsub_kernel14Pyy,(.L_x_36 - _Z24oddpowerweylsub_kernel14Pyy)
        .other          _Z24oddpowerweylsub_kernel14Pyy,@"STO_CUDA_ENTRY STV_DEFAULT"
_Z24oddpowerweylsub_kernel14Pyy:
.text._Z24oddpowerweylsub_kernel14Pyy:
        /* <DEDUP_REMOVED lines=18> */
.L_x_11:
        /* <DEDUP_REMOVED lines=14> */
.L_x_36:


//--------------------- .text._Z24oddpowerweylsub_kernel13Pyy --------------------------
	.section	.text._Z24oddpowerweylsub_kernel13Pyy,"ax",@progbits
	.align	128
        .global         _Z24oddpowerweylsub_kernel13Pyy
        .type           _Z24oddpowerweylsub_kernel13Pyy,@function
        .size           _Z24oddpowerweylsub_kernel13Pyy,(.L_x_37 - _Z24oddpowerweylsub_kernel13Pyy)
        .other          _Z24oddpowerweylsub_kernel13Pyy,@"STO_CUDA_ENTRY STV_DEFAULT"
_Z24oddpowerweylsub_kernel13Pyy:
.text._Z24oddpowerweylsub_kernel13Pyy:
        /* <DEDUP_REMOVED lines=18> */
.L_x_12:
        /* <DEDUP_REMOVED lines=14> */
.L_x_37:


//--------------------- .text._Z24oddpowerweylsub_kernel12Pyy --------------------------
	.section	.text._Z24oddpowerweylsub_kernel12Pyy,"ax",@progbits
	.align	128
        .global         _Z24oddpowerweylsub_kernel12Pyy
        .type           _Z24oddpowerweylsub_kernel12Pyy,@function
        .size           _Z24oddpowerweylsub_kernel12Pyy,(.L_x_38 - _Z24oddpowerweylsub_kernel12Pyy)
        .other          _Z24oddpowerweylsub_kernel12Pyy,@"STO_CUDA_ENTRY STV_DEFAULT"
_Z24oddpowerweylsub_kernel12Pyy:
.text._Z24oddpowerweylsub_kernel12Pyy:
        /* <DEDUP_REMOVED lines=18> */
.L_x_13:
        /* <DEDUP_REMOVED lines=14> */
.L_x_38:


//--------------------- .text._Z24oddpowerweylsub_kernel11Pyy --------------------------
	.section	.text._Z24oddpowerweylsub_kernel11Pyy,"ax",@progbits
	.align	128
        .global         _Z24oddpowerweylsub_kernel11Pyy
        .type           _Z24oddpowerweylsub_kernel11Pyy,@function
        .size           _Z24oddpowerweylsub_kernel11Pyy,(.L_x_39 - _Z24oddpowerweylsub_kernel11Pyy)
        .other          _Z24oddpowerweylsub_kernel11Pyy,@"STO_CUDA_ENTRY STV_DEFAULT"
_Z24oddpowerweylsub_kernel11Pyy:
.text._Z24oddpowerweylsub_kernel11Pyy:
        /* <DEDUP_REMOVED lines=18> */
.L_x_14:
        /* <DEDUP_REMOVED lines=14> */
.L_x_39:


//--------------------- .text._Z24oddpowerweylsub_kernel10Pyy --------------------------
	.section	.text._Z24oddpowerweylsub_kernel10Pyy,"ax",@progbits
	.align	128
        .global         _Z24oddpowerweylsub_kernel10Pyy
        .type           _Z24oddpowerweylsub_kernel10Pyy,@function
        .size           _Z24oddpowerweylsub_kernel10Pyy,(.L_x_40 - _Z24oddpowerweylsub_kernel10Pyy)
        .other          _Z24oddpowerweylsub_kernel10Pyy,@"STO_CUDA_ENTRY STV_DEFAULT"
_Z24oddpowerweylsub_kernel10Pyy:
.text._Z24oddpowerweylsub_kernel10Pyy:
        /* <DEDUP_REMOVED lines=18> */
.L_x_15:
        /* <DEDUP_REMOVED lines=14> */
.L_x_40:


//--------------------- .text._Z23oddpowerweylsub_kernel9Pyy --------------------------
	.section	.text._Z23oddpowerweylsub_kernel9Pyy,"ax",@progbits
	.align	128
        .global         _Z23oddpowerweylsub_kernel9Pyy
        .type           _Z23oddpowerweylsub_kernel9Pyy,@function
        .size           _Z23oddpowerweylsub_kernel9Pyy,(.L_x_41 - _Z23oddpowerweylsub_kernel9Pyy)
        .other          _Z23oddpowerweylsub_kernel9Pyy,@"STO_CUDA_ENTRY STV_DEFAULT"
_Z23oddpowerweylsub_kernel9Pyy:
.text._Z23oddpowerweylsub_kernel9Pyy:
        /* <DEDUP_REMOVED lines=18> */
.L_x_16:
        /* <DEDUP_REMOVED lines=14> */
.L_x_41:


//--------------------- .text._Z23oddpowerweylsub_kernel8Pyy --------------------------
	.section	.text._Z23oddpowerweylsub_kernel8Pyy,"ax",@progbits
	.align	128
        .global         _Z23oddpowerweylsub_kernel8Pyy
        .type           _Z23oddpowerweylsub_kernel8Pyy,@function
        .size           _Z23oddpowerweylsub_kernel8Pyy,(.L_x_42 - _Z23oddpowerweylsub_kernel8Pyy)
        .other          _Z23oddpowerweylsub_kernel8Pyy,@"STO_CUDA_ENTRY STV_DEFAULT"
_Z23oddpowerweylsub_kernel8Pyy:
.text._Z23oddpowerweylsub_kernel8Pyy:
        /* <DEDUP_REMOVED lines=18> */
.L_x_17:
        /* <DEDUP_REMOVED lines=14> */
.L_x_42:


//--------------------- .text._Z23oddpowerweylsub_kernel7Pyy --------------------------
	.section	.text._Z23oddpowerweylsub_kernel7Pyy,"ax",@progbits
	.align	128
        .global         _Z23oddpowerweylsub_kernel7Pyy
        .type           _Z23oddpowerweylsub_kernel7Pyy,@function
        .size           _Z23oddpowerweylsub_kernel7Pyy,(.L_x_43 - _Z23oddpowerweylsub_kernel7Pyy)
        .other          _Z23oddpowerweylsub_kernel7Pyy,@"STO_CUDA_ENTRY STV_DEFAULT"
_Z23oddpowerweylsub_kernel7Pyy:
.text._Z23oddpowerweylsub_kernel7Pyy:
        /* <DEDUP_REMOVED lines=18> */
.L_x_18:
        /* <DEDUP_REMOVED lines=14> */
.L_x_43:


//--------------------- .text._Z23oddpowerweylsub_kernel6Pyy --------------------------
	.section	.text._Z23oddpowerweylsub_kernel6Pyy,"ax",@progbits
	.align	128
        .global         _Z23oddpowerweylsub_kernel6Pyy
        .type           _Z23oddpowerweylsub_kernel6Pyy,@function
        .size           _Z23oddpowerweylsub_kernel6Pyy,(.L_x_44 - _Z23oddpowerweylsub_kernel6Pyy)
        .other          _Z23oddpowerweylsub_kernel6Pyy,@"STO_CUDA_ENTRY STV_DEFAULT"
_Z23oddpowerweylsub_kernel6Pyy:
.text._Z23oddpowerweylsub_kernel6Pyy:
        /* <DEDUP_REMOVED lines=18> */
.L_x_19:
        /* <DEDUP_REMOVED lines=14> */
.L_x_44:


//--------------------- .text._Z23oddpowerweylsub_kernel5Pyy --------------------------
	.section	.text._Z23oddpowerweylsub_kernel5Pyy,"ax",@progbits
	.align	128
        .global         _Z23oddpowerweylsub_kernel5Pyy
        .type           _Z23oddpowerweylsub_kernel5Pyy,@function
        .size           _Z23oddpowerweylsub_kernel5Pyy,(.L_x_45 - _Z23oddpowerweylsub_kernel5Pyy)
        .other          _Z23oddpowerweylsub_kernel5Pyy,@"STO_CUDA_ENTRY STV_DEFAULT"
_Z23oddpowerweylsub_kernel5Pyy:
.text._Z23oddpowerweylsub_kernel5Pyy:
        /* <DEDUP_REMOVED lines=18> */
.L_x_20:
        /* <DEDUP_REMOVED lines=14> */
.L_x_45:


//--------------------- .text._Z23oddpowerweylsub_kernel4Pyy --------------------------
	.section	.text._Z23oddpowerweylsub_kernel4Pyy,"ax",@progbits
	.align	128
        .global         _Z23oddpowerweylsub_kernel4Pyy
        .type           _Z23oddpowerweylsub_kernel4Pyy,@function
        .size           _Z23oddpowerweylsub_kernel4Pyy,(.L_x_46 - _Z23oddpowerweylsub_kernel4Pyy)
        .other          _Z23oddpowerweylsub_kernel4Pyy,@"STO_CUDA_ENTRY STV_DEFAULT"
_Z23oddpowerweylsub_kernel4Pyy:
.text._Z23oddpowerweylsub_kernel4Pyy:
        /* <DEDUP_REMOVED lines=18> */
.L_x_21:
        /* <DEDUP_REMOVED lines=14> */
.L_x_46:


//--------------------- .text._Z23oddpowerweylsub_kernel3Pyy --------------------------
	.section	.text._Z23oddpowerweylsub_kernel3Pyy,"ax",@progbits
	.align	128
        .global         _Z23oddpowerweylsub_kernel3Pyy
        .type           _Z23oddpowerweylsub_kernel3Pyy,@function
        .size           _Z23oddpowerweylsub_kernel3Pyy,(.L_x_47 - _Z23oddpowerweylsub_kernel3Pyy)
        .other          _Z23oddpowerweylsub_kernel3Pyy,@"STO_CUDA_ENTRY STV_DEFAULT"
_Z23oddpowerweylsub_kernel3Pyy:
.text._Z23oddpowerweylsub_kernel3Pyy:
        /* <DEDUP_REMOVED lines=18> */
.L_x_22:
        /* <DEDUP_REMOVED lines=14> */
.L_x_47:


//--------------------- .text._Z23oddpowerweylsub_kernel2Pyy --------------------------
	.section	.text._Z23oddpowerweylsub_kernel2Pyy,"ax",@progbits
	.align	128
        .global         _Z23oddpowerweylsub_kernel2Pyy
        .type           _Z23oddpowerweylsub_kernel2Pyy,@function
        .size           _Z23oddpowerweylsub_kernel2Pyy,(.L_x_48 - _Z23oddpowerweylsub_kernel2Pyy)
        .other          _Z23oddpowerweylsub_kernel2Pyy,@"STO_CUDA_ENTRY STV_DEFAULT"
_Z23oddpowerweylsub_kernel2Pyy:
.text._Z23oddpowerweylsub_kernel2Pyy:
        /* <DEDUP_REMOVED lines=18> */
.L_x_23:
        /* <DEDUP_REMOVED lines=14> */
.L_x_48:


//--------------------- .text._Z22oddpowerweylsub_kernelPyy --------------------------
	.section	.text._Z22oddpowerweylsub_kernelPyy,"ax",@progbits
	.align	128
        .global         _Z22oddpowerweylsub_kernelPyy
        .type           _Z22oddpowerweylsub_kernelPyy,@function
        .size           _Z22oddpowerweylsub_kernelPyy,(.L_x_49 - _Z22oddpowerweylsub_kernelPyy)
        .other          _Z22oddpowerweylsub_kernelPyy,@"STO_CUDA_ENTRY STV_DEFAULT"
_Z22oddpowerweylsub_kernelPyy:
.text._Z22oddpowerweylsub_kernelPyy:
        /* <DEDUP_REMOVED lines=18> */
.L_x_24:
        /* <DEDUP_REMOVED lines=14> */
.L_x_49:


//--------------------- .nv.shared.reserved.0     --------------------------
	.section	.nv.shared.reserved.0,"aw",@nobits
	.weak		__nv_reservedSMEM_offset_0_alias
	.size		__nv_reservedSMEM_offset_0_alias, 0, 64
	.other		__nv_reservedSMEM_offset_0_alias,@"STO_CUDA_RESERVED_SHARED STV_DEFAULT"
__nv_reservedSMEM_offset_0_alias:
	.zero		0
	.zero		64


//--------------------- .nv.constant0._Z24oddpowerweylsub_kernel25Pyy --------------------------
	.section	.nv.constant0._Z24oddpowerweylsub_kernel25Pyy,"a",@progbits
	.sectionflags	@""
	.align	4
.nv.constant0._Z24oddpowerweylsub_kernel25Pyy:
	.zero		912


//--------------------- .nv.constant0._Z24oddpowerweylsub_kernel24Pyy --------------------------
	.section	.nv.constant0._Z24oddpowerweylsub_kernel24Pyy,"a",@progbits
	.sectionflags	@""
	.align	4
.nv.constant0._Z24oddpowerweylsub_kernel24Pyy:
	.zero		912


//--------------------- .nv.constant0._Z24oddpowerweylsub_kernel23Pyy --------------------------
	.section	.nv.constant0._Z24oddpowerweylsub_kernel23Pyy,"a",@progbits
	.sectionflags	@""
	.align	4
.nv.constant0._Z24oddpowerweylsub_kernel23Pyy:
	.zero		912


//--------------------- .nv.constant0._Z24oddpowerweylsub_kernel22Pyy --------------------------
	.section	.nv.constant0._Z24oddpowerweylsub_kernel22Pyy,"a",@progbits
	.sectionflags	@""
	.align	4
.nv.constant0._Z24oddpowerweylsub_kernel22Pyy:
	.zero		912


//--------------------- .nv.constant0._Z24oddpowerweylsub_kernel21Pyy --------------------------
	.section	.nv.constant0._Z24oddpowerweylsub_kernel21Pyy,"a",@progbits
	.sectionflags	@""
	.align	4
.nv.constant0._Z24oddpowerweylsub_kernel21Pyy:
	.zero		912


//--------------------- .nv.constant0._Z24oddpowerweylsub_kernel20Pyy --------------------------
	.section	.nv.constant0._Z24oddpowerweylsub_kernel20Pyy,"a",@progbits
	.sectionflags	@""
	.align	4
.nv.constant0._Z24oddpowerweylsub_kernel20Pyy:
	.zero		912


//--------------------- .nv.constant0._Z24oddpowerweylsub_kernel19Pyy --------------------------
	.section	.nv.constant0._Z24oddpowerweylsub_kernel19Pyy,"a",@progbits
	.sectionflags	@""
	.align	4
.nv.constant0._Z24oddpowerweylsub_kernel19Pyy:
	.zero		912


//--------------------- .nv.constant0._Z24oddpowerweylsub_kernel18Pyy --------------------------
	.section	.nv.constant0._Z24oddpowerweylsub_kernel18Pyy,"a",@progbits
	.sectionflags	@""
	.align	4
.nv.constant0._Z24oddpowerweylsub_kernel18Pyy:
	.zero		912


//--------------------- .nv.constant0._Z24oddpowerweylsub_kernel17Pyy --------------------------
	.section	.nv.constant0._Z24oddpowerweylsub_kernel17Pyy,"a",@progbits
	.sectionflags	@""
	.align	4
.nv.constant0._Z24oddpowerweylsub_kernel17Pyy:
	.zero		912


//--------------------- .nv.constant0._Z24oddpowerweylsub_kernel16Pyy --------------------------
	.section	.nv.constant0._Z24oddpowerweylsub_kernel16Pyy,"a",@progbits
	.sectionflags	@""
	.align	4
.nv.constant0._Z24oddpowerweylsub_kernel16Pyy:
	.zero		912


//--------------------- .nv.constant0._Z24oddpowerweylsub_kernel15Pyy --------------------------
	.section	.nv.constant0._Z24oddpowerweylsub_kernel15Pyy,"a",@progbits
	.sectionflags	@""
	.align	4
.nv.constant0._Z24oddpowerweylsub_kernel15Pyy:
	.zero		912


//--------------------- .nv.constant0._Z24oddpowerweylsub_kernel14Pyy --------------------------
	.section	.nv.constant0._Z24oddpowerweylsub_kernel14Pyy,"a",@progbits
	.sectionflags	@""
	.align	4
.nv.constant0._Z24oddpowerweylsub_kernel14Pyy:
	.zero		912


//--------------------- .nv.constant0._Z24oddpowerweylsub_kernel13Pyy --------------------------
	.section	.nv.constant0._Z24oddpowerweylsub_kernel13Pyy,"a",@progbits
	.sectionflags	@""
	.align	4
.nv.constant0._Z24oddpowerweylsub_kernel13Pyy:
	.zero		912


//--------------------- .nv.constant0._Z24oddpowerweylsub_kernel12Pyy --------------------------
	.section	.nv.constant0._Z24oddpowerweylsub_kernel12Pyy,"a",@progbits
	.sectionflags	@""
	.align	4
.nv.constant0._Z24oddpowerweylsub_kernel12Pyy:
	.zero		912


//--------------------- .nv.constant0._Z24oddpowerweylsub_kernel11Pyy --------------------------
	.section	.nv.constant0._Z24oddpowerweylsub_kernel11Pyy,"a",@progbits
	.sectionflags	@""
	.align	4
.nv.constant0._Z24oddpowerweylsub_kernel11Pyy:
	.zero		912


//--------------------- .nv.constant0._Z24oddpowerweylsub_kernel10Pyy --------------------------
	.section	.nv.constant0._Z24oddpowerweylsub_kernel10Pyy,"a",@progbits
	.sectionflags	@""
	.align	4
.nv.constant0._Z24oddpowerweylsub_kernel10Pyy:
	.zero		912


//--------------------- .nv.constant0._Z23oddpowerweylsub_kernel9Pyy --------------------------
	.section	.nv.constant0._Z23oddpowerweylsub_kernel9Pyy,"a",@progbits
	.sectionflags	@""
	.align	4
.nv.constant0._Z23oddpowerweylsub_kernel9Pyy:
	.zero		912


//--------------------- .nv.constant0._Z23oddpowerweylsub_kernel8Pyy --------------------------
	.section	.nv.constant0._Z23oddpowerweylsub_kernel8Pyy,"a",@progbits
	.sectionflags	@""
	.align	4
.nv.constant0._Z23oddpowerweylsub_kernel8Pyy:
	.zero		912


//--------------------- .nv.constant0._Z23oddpowerweylsub_kernel7Pyy --------------------------
	.section	.nv.constant0._Z23oddpowerweylsub_kernel7Pyy,"a",@progbits
	.sectionflags	@""
	.align	4
.nv.constant0._Z23oddpowerweylsub_kernel7Pyy:
	.zero		912


//--------------------- .nv.constant0._Z23oddpowerweylsub_kernel6Pyy --------------------------
	.section	.nv.constant0._Z23oddpowerweylsub_kernel6Pyy,"a",@progbits
	.sectionflags	@""
	.align	4
.nv.constant0._Z23oddpowerweylsub_kernel6Pyy:
	.zero		912


//--------------------- .nv.constant0._Z23oddpowerweylsub_kernel5Pyy --------------------------
	.section	.nv.constant0._Z23oddpowerweylsub_kernel5Pyy,"a",@progbits
	.sectionflags	@""
	.align	4
.nv.constant0._Z23oddpowerweylsub_kernel5Pyy:
	.zero		912


//--------------------- .nv.constant0._Z23oddpowerweylsub_kernel4Pyy --------------------------
	.section	.nv.constant0._Z23oddpowerweylsub_kernel4Pyy,"a",@progbits
	.sectionflags	@""
	.align	4
.nv.constant0._Z23oddpowerweylsub_kernel4Pyy:
	.zero		912


//--------------------- .nv.constant0._Z23oddpowerweylsub_kernel3Pyy --------------------------
	.section	.nv.constant0._Z23oddpowerweylsub_kernel3Pyy,"a",@progbits
	.sectionflags	@""
	.align	4
.nv.constant0._Z23oddpowerweylsub_kernel3Pyy:
	.zero		912


//--------------------- .nv.constant0._Z23oddpowerweylsub_kernel2Pyy --------------------------
	.section	.nv.constant0._Z23oddpowerweylsub_kernel2Pyy,"a",@progbits
	.sectionflags	@""
	.align	4
.nv.constant0._Z23oddpowerweylsub_kernel2Pyy:
	.zero		912


//--------------------- .nv.constant0._Z22oddpowerweylsub_kernelPyy --------------------------
	.section	.nv.constant0._Z22oddpowerweylsub_kernelPyy,"a",@progbits
	.sectionflags	@""
	.align	4
.nv.constant0._Z22oddpowerweylsub_kernelPyy:
	.zero		912


//--------------------- SYMBOLS --------------------------

	.type		.nv.reservedSmem.offset0,@object
	.size		.nv.reservedSmem.offset0,0x4
